//
// Generated by NVIDIA NVVM Compiler
//
// Compiler Build ID: CL-36424714
// Cuda compilation tools, release 13.0, V13.0.88
// Based on NVVM 20.0.0
//

.version 9.0
.target sm_100
.address_size 64

	// .globl	_Z15mma_wmma_kernelI6__halffLi16ELi16ELi16EN6nvcuda4wmma9row_majorES3_EvPKT_S6_PT0_jjjjjjbbff

.visible .entry _Z15mma_wmma_kernelI6__halffLi16ELi16ELi16EN6nvcuda4wmma9row_majorES3_EvPKT_S6_PT0_jjjjjjbbff(
	.param .u64 .ptr .align 1 _Z15mma_wmma_kernelI6__halffLi16ELi16ELi16EN6nvcuda4wmma9row_majorES3_EvPKT_S6_PT0_jjjjjjbbff_param_0,
	.param .u64 .ptr .align 1 _Z15mma_wmma_kernelI6__halffLi16ELi16ELi16EN6nvcuda4wmma9row_majorES3_EvPKT_S6_PT0_jjjjjjbbff_param_1,
	.param .u64 .ptr .align 1 _Z15mma_wmma_kernelI6__halffLi16ELi16ELi16EN6nvcuda4wmma9row_majorES3_EvPKT_S6_PT0_jjjjjjbbff_param_2,
	.param .u32 _Z15mma_wmma_kernelI6__halffLi16ELi16ELi16EN6nvcuda4wmma9row_majorES3_EvPKT_S6_PT0_jjjjjjbbff_param_3,
	.param .u32 _Z15mma_wmma_kernelI6__halffLi16ELi16ELi16EN6nvcuda4wmma9row_majorES3_EvPKT_S6_PT0_jjjjjjbbff_param_4,
	.param .u32 _Z15mma_wmma_kernelI6__halffLi16ELi16ELi16EN6nvcuda4wmma9row_majorES3_EvPKT_S6_PT0_jjjjjjbbff_param_5,
	.param .u32 _Z15mma_wmma_kernelI6__halffLi16ELi16ELi16EN6nvcuda4wmma9row_majorES3_EvPKT_S6_PT0_jjjjjjbbff_param_6,
	.param .u32 _Z15mma_wmma_kernelI6__halffLi16ELi16ELi16EN6nvcuda4wmma9row_majorES3_EvPKT_S6_PT0_jjjjjjbbff_param_7,
	.param .u32 _Z15mma_wmma_kernelI6__halffLi16ELi16ELi16EN6nvcuda4wmma9row_majorES3_EvPKT_S6_PT0_jjjjjjbbff_param_8,
	.param .u8 _Z15mma_wmma_kernelI6__halffLi16ELi16ELi16EN6nvcuda4wmma9row_majorES3_EvPKT_S6_PT0_jjjjjjbbff_param_9,
	.param .u8 _Z15mma_wmma_kernelI6__halffLi16ELi16ELi16EN6nvcuda4wmma9row_majorES3_EvPKT_S6_PT0_jjjjjjbbff_param_10,
	.param .f32 _Z15mma_wmma_kernelI6__halffLi16ELi16ELi16EN6nvcuda4wmma9row_majorES3_EvPKT_S6_PT0_jjjjjjbbff_param_11,
	.param .f32 _Z15mma_wmma_kernelI6__halffLi16ELi16ELi16EN6nvcuda4wmma9row_majorES3_EvPKT_S6_PT0_jjjjjjbbff_param_12
)
{
	.reg .pred 	%p<56>;
	.reg .b16 	%rs<3>;
	.reg .b32 	%r<178>;
	.reg .b32 	%f<231>;
	.reg .b64 	%rd<63>;

	ld.param.u64 	%rd4, [_Z15mma_wmma_kernelI6__halffLi16ELi16ELi16EN6nvcuda4wmma9row_majorES3_EvPKT_S6_PT0_jjjjjjbbff_param_0];
	ld.param.u64 	%rd5, [_Z15mma_wmma_kernelI6__halffLi16ELi16ELi16EN6nvcuda4wmma9row_majorES3_EvPKT_S6_PT0_jjjjjjbbff_param_1];
	ld.param.u32 	%r48, [_Z15mma_wmma_kernelI6__halffLi16ELi16ELi16EN6nvcuda4wmma9row_majorES3_EvPKT_S6_PT0_jjjjjjbbff_param_3];
	ld.param.u32 	%r49, [_Z15mma_wmma_kernelI6__halffLi16ELi16ELi16EN6nvcuda4wmma9row_majorES3_EvPKT_S6_PT0_jjjjjjbbff_param_4];
	ld.param.u32 	%r50, [_Z15mma_wmma_kernelI6__halffLi16ELi16ELi16EN6nvcuda4wmma9row_majorES3_EvPKT_S6_PT0_jjjjjjbbff_param_5];
	ld.param.u32 	%r51, [_Z15mma_wmma_kernelI6__halffLi16ELi16ELi16EN6nvcuda4wmma9row_majorES3_EvPKT_S6_PT0_jjjjjjbbff_param_6];
	ld.param.u32 	%r52, [_Z15mma_wmma_kernelI6__halffLi16ELi16ELi16EN6nvcuda4wmma9row_majorES3_EvPKT_S6_PT0_jjjjjjbbff_param_7];
	ld.param.s8 	%rs1, [_Z15mma_wmma_kernelI6__halffLi16ELi16ELi16EN6nvcuda4wmma9row_majorES3_EvPKT_S6_PT0_jjjjjjbbff_param_9];
	ld.param.s8 	%rs2, [_Z15mma_wmma_kernelI6__halffLi16ELi16ELi16EN6nvcuda4wmma9row_majorES3_EvPKT_S6_PT0_jjjjjjbbff_param_10];
	ld.param.f32 	%f121, [_Z15mma_wmma_kernelI6__halffLi16ELi16ELi16EN6nvcuda4wmma9row_majorES3_EvPKT_S6_PT0_jjjjjjbbff_param_11];
	ld.param.f32 	%f122, [_Z15mma_wmma_kernelI6__halffLi16ELi16ELi16EN6nvcuda4wmma9row_majorES3_EvPKT_S6_PT0_jjjjjjbbff_param_12];
	cvta.to.global.u64 	%rd1, %rd5;
	cvta.to.global.u64 	%rd2, %rd4;
	mov.u32 	%r54, %ntid.x;
	mov.u32 	%r55, %ctaid.x;
	mov.u32 	%r56, %tid.x;
	mad.lo.s32 	%r57, %r54, %r55, %r56;
	shr.u32 	%r1, %r57, 5;
	mov.u32 	%r58, %ntid.y;
	mov.u32 	%r59, %ctaid.y;
	mov.u32 	%r60, %tid.y;
	mad.lo.s32 	%r2, %r58, %r59, %r60;
	setp.eq.s32 	%p1, %r50, 0;
	mov.f32 	%f166, 0f00000000;
	mov.f32 	%f165, %f166;
	mov.f32 	%f164, %f166;
	mov.f32 	%f163, %f166;
	mov.f32 	%f162, %f166;
	mov.f32 	%f161, %f166;
	mov.f32 	%f160, %f166;
	mov.f32 	%f159, %f166;
	@%p1 bra 	$L__BB0_17;
	setp.eq.s16 	%p2, %rs1, 0;
	shl.b32 	%r3, %r1, 4;
	setp.eq.s16 	%p3, %rs2, 0;
	shl.b32 	%r4, %r2, 4;
	selp.b32 	%r5, %r50, %r48, %p2;
	selp.b32 	%r6, %r48, %r50, %p2;
	selp.b32 	%r7, %r50, %r49, %p3;
	selp.b32 	%r8, %r49, %r50, %p3;
	add.s32 	%r62, %r50, -1;
	shr.u32 	%r63, %r62, 4;
	add.s32 	%r9, %r63, 1;
	and.b32  	%r10, %r9, 3;
	setp.lt.u32 	%p4, %r50, 49;
	mov.b32 	%r177, 0;
	mov.f32 	%f159, 0f00000000;
	mov.f32 	%f160, %f159;
	mov.f32 	%f161, %f159;
	mov.f32 	%f162, %f159;
	mov.f32 	%f163, %f159;
	mov.f32 	%f164, %f159;
	mov.f32 	%f165, %f159;
	mov.f32 	%f166, %f159;
	@%p4 bra 	$L__BB0_12;
	and.b32  	%r65, %r9, 536870908;
	neg.s32 	%r173, %r65;
	mov.b32 	%r174, 0;
	mov.f32 	%f159, 0f00000000;
$L__BB0_3:
	setp.eq.s16 	%p5, %rs2, 0;
	setp.eq.s16 	%p6, %rs1, 0;
	selp.b32 	%r14, %r3, %r174, %p6;
	selp.b32 	%r66, %r174, %r3, %p6;
	selp.b32 	%r67, %r174, %r4, %p5;
	selp.b32 	%r68, %r4, %r174, %p5;
	setp.ge.u32 	%p7, %r14, %r5;
	setp.ge.u32 	%p8, %r66, %r6;
	or.pred  	%p9, %p7, %p8;
	setp.ge.u32 	%p10, %r67, %r7;
	or.pred  	%p11, %p9, %p10;
	setp.ge.u32 	%p12, %r68, %r8;
	or.pred  	%p13, %p11, %p12;
	@%p13 bra 	$L__BB0_5;
	mul.lo.s32 	%r69, %r14, %r51;
	cvt.u64.u32 	%rd6, %r69;
	cvt.u64.u32 	%rd7, %r66;
	add.s64 	%rd8, %rd6, %rd7;
	shl.b64 	%rd9, %rd8, 1;
	add.s64 	%rd10, %rd2, %rd9;
	mul.lo.s32 	%r70, %r67, %r52;
	cvt.u64.u32 	%rd11, %r70;
	cvt.u64.u32 	%rd12, %r68;
	add.s64 	%rd13, %rd11, %rd12;
	shl.b64 	%rd14, %rd13, 1;
	add.s64 	%rd15, %rd1, %rd14;
	wmma.load.a.sync.aligned.row.m16n16k16.global.f16 	{%r71, %r72, %r73, %r74, %r75, %r76, %r77, %r78}, [%rd10], %r51;
	wmma.load.b.sync.aligned.row.m16n16k16.global.f16 	{%r79, %r80, %r81, %r82, %r83, %r84, %r85, %r86}, [%rd15], %r52;
	wmma.mma.sync.aligned.row.row.m16n16k16.f32.f32 {%f166, %f165, %f164, %f163, %f162, %f161, %f160, %f159}, {%r71, %r72, %r73, %r74, %r75, %r76, %r77, %r78}, {%r79, %r80, %r81, %r82, %r83, %r84, %r85, %r86}, {%f166, %f165, %f164, %f163, %f162, %f161, %f160, %f159};
$L__BB0_5:
	setp.eq.s16 	%p14, %rs2, 0;
	setp.eq.s16 	%p15, %rs1, 0;
	add.s32 	%r18, %r174, 16;
	selp.b32 	%r19, %r3, %r18, %p15;
	selp.b32 	%r87, %r18, %r3, %p15;
	selp.b32 	%r88, %r18, %r4, %p14;
	selp.b32 	%r89, %r4, %r18, %p14;
	setp.ge.u32 	%p16, %r19, %r5;
	setp.ge.u32 	%p17, %r87, %r6;
	or.pred  	%p18, %p16, %p17;
	setp.ge.u32 	%p19, %r88, %r7;
	or.pred  	%p20, %p18, %p19;
	setp.ge.u32 	%p21, %r89, %r8;
	or.pred  	%p22, %p20, %p21;
	@%p22 bra 	$L__BB0_7;
	mul.lo.s32 	%r90, %r19, %r51;
	cvt.u64.u32 	%rd16, %r90;
	cvt.u64.u32 	%rd17, %r87;
	add.s64 	%rd18, %rd16, %rd17;
	shl.b64 	%rd19, %rd18, 1;
	add.s64 	%rd20, %rd2, %rd19;
	mul.lo.s32 	%r91, %r88, %r52;
	cvt.u64.u32 	%rd21, %r91;
	cvt.u64.u32 	%rd22, %r89;
	add.s64 	%rd23, %rd21, %rd22;
	shl.b64 	%rd24, %rd23, 1;
	add.s64 	%rd25, %rd1, %rd24;
	wmma.load.a.sync.aligned.row.m16n16k16.global.f16 	{%r92, %r93, %r94, %r95, %r96, %r97, %r98, %r99}, [%rd20], %r51;
	wmma.load.b.sync.aligned.row.m16n16k16.global.f16 	{%r100, %r101, %r102, %r103, %r104, %r105, %r106, %r107}, [%rd25], %r52;
	wmma.mma.sync.aligned.row.row.m16n16k16.f32.f32 {%f166, %f165, %f164, %f163, %f162, %f161, %f160, %f159}, {%r92, %r93, %r94, %r95, %r96, %r97, %r98, %r99}, {%r100, %r101, %r102, %r103, %r104, %r105, %r106, %r107}, {%f166, %f165, %f164, %f163, %f162, %f161, %f160, %f159};
$L__BB0_7:
	setp.eq.s16 	%p23, %rs2, 0;
	setp.eq.s16 	%p24, %rs1, 0;
	add.s32 	%r23, %r18, 16;
	selp.b32 	%r24, %r3, %r23, %p24;
	selp.b32 	%r108, %r23, %r3, %p24;
	selp.b32 	%r109, %r23, %r4, %p23;
	selp.b32 	%r110, %r4, %r23, %p23;
	setp.ge.u32 	%p25, %r24, %r5;
	setp.ge.u32 	%p26, %r108, %r6;
	or.pred  	%p27, %p25, %p26;
	setp.ge.u32 	%p28, %r109, %r7;
	or.pred  	%p29, %p27, %p28;
	setp.ge.u32 	%p30, %r110, %r8;
	or.pred  	%p31, %p29, %p30;
	@%p31 bra 	$L__BB0_9;
	mul.lo.s32 	%r111, %r24, %r51;
	cvt.u64.u32 	%rd26, %r111;
	cvt.u64.u32 	%rd27, %r108;
	add.s64 	%rd28, %rd26, %rd27;
	shl.b64 	%rd29, %rd28, 1;
	add.s64 	%rd30, %rd2, %rd29;
	mul.lo.s32 	%r112, %r109, %r52;
	cvt.u64.u32 	%rd31, %r112;
	cvt.u64.u32 	%rd32, %r110;
	add.s64 	%rd33, %rd31, %rd32;
	shl.b64 	%rd34, %rd33, 1;
	add.s64 	%rd35, %rd1, %rd34;
	wmma.load.a.sync.aligned.row.m16n16k16.global.f16 	{%r113, %r114, %r115, %r116, %r117, %r118, %r119, %r120}, [%rd30], %r51;
	wmma.load.b.sync.aligned.row.m16n16k16.global.f16 	{%r121, %r122, %r123, %r124, %r125, %r126, %r127, %r128}, [%rd35], %r52;
	wmma.mma.sync.aligned.row.row.m16n16k16.f32.f32 {%f166, %f165, %f164, %f163, %f162, %f161, %f160, %f159}, {%r113, %r114, %r115, %r116, %r117, %r118, %r119, %r120}, {%r121, %r122, %r123, %r124, %r125, %r126, %r127, %r128}, {%f166, %f165, %f164, %f163, %f162, %f161, %f160, %f159};
$L__BB0_9:
	setp.eq.s16 	%p32, %rs2, 0;
	setp.eq.s16 	%p33, %rs1, 0;
	add.s32 	%r28, %r23, 16;
	selp.b32 	%r29, %r3, %r28, %p33;
	selp.b32 	%r129, %r28, %r3, %p33;
	selp.b32 	%r130, %r28, %r4, %p32;
	selp.b32 	%r131, %r4, %r28, %p32;
	setp.ge.u32 	%p34, %r29, %r5;
	setp.ge.u32 	%p35, %r129, %r6;
	or.pred  	%p36, %p34, %p35;
	setp.ge.u32 	%p37, %r130, %r7;
	or.pred  	%p38, %p36, %p37;
	setp.ge.u32 	%p39, %r131, %r8;
	or.pred  	%p40, %p38, %p39;
	@%p40 bra 	$L__BB0_11;
	mul.lo.s32 	%r132, %r29, %r51;
	cvt.u64.u32 	%rd36, %r132;
	cvt.u64.u32 	%rd37, %r129;
	add.s64 	%rd38, %rd36, %rd37;
	shl.b64 	%rd39, %rd38, 1;
	add.s64 	%rd40, %rd2, %rd39;
	mul.lo.s32 	%r133, %r130, %r52;
	cvt.u64.u32 	%rd41, %r133;
	cvt.u64.u32 	%rd42, %r131;
	add.s64 	%rd43, %rd41, %rd42;
	shl.b64 	%rd44, %rd43, 1;
	add.s64 	%rd45, %rd1, %rd44;
	wmma.load.a.sync.aligned.row.m16n16k16.global.f16 	{%r134, %r135, %r136, %r137, %r138, %r139, %r140, %r141}, [%rd40], %r51;
	wmma.load.b.sync.aligned.row.m16n16k16.global.f16 	{%r142, %r143, %r144, %r145, %r146, %r147, %r148, %r149}, [%rd45], %r52;
	wmma.mma.sync.aligned.row.row.m16n16k16.f32.f32 {%f166, %f165, %f164, %f163, %f162, %f161, %f160, %f159}, {%r134, %r135, %r136, %r137, %r138, %r139, %r140, %r141}, {%r142, %r143, %r144, %r145, %r146, %r147, %r148, %r149}, {%f166, %f165, %f164, %f163, %f162, %f161, %f160, %f159};
$L__BB0_11:
	add.s32 	%r177, %r174, 64;
	add.s32 	%r173, %r173, 4;
	setp.ne.s32 	%p41, %r173, 0;
	add.s32 	%r174, %r28, 16;
	@%p41 bra 	$L__BB0_3;
$L__BB0_12:
	setp.eq.s32 	%p42, %r10, 0;
	@%p42 bra 	$L__BB0_17;
	neg.s32 	%r176, %r10;
$L__BB0_14:
	.pragma "nounroll";
	setp.eq.s16 	%p43, %rs2, 0;
	setp.eq.s16 	%p44, %rs1, 0;
	selp.b32 	%r40, %r3, %r177, %p44;
	selp.b32 	%r150, %r177, %r3, %p44;
	selp.b32 	%r151, %r177, %r4, %p43;
	selp.b32 	%r152, %r4, %r177, %p43;
	setp.ge.u32 	%p45, %r40, %r5;
	setp.ge.u32 	%p46, %r150, %r6;
	or.pred  	%p47, %p45, %p46;
	setp.ge.u32 	%p48, %r151, %r7;
	or.pred  	%p49, %p47, %p48;
	setp.ge.u32 	%p50, %r152, %r8;
	or.pred  	%p51, %p49, %p50;
	@%p51 bra 	$L__BB0_16;
	mul.lo.s32 	%r153, %r40, %r51;
	cvt.u64.u32 	%rd46, %r153;
	cvt.u64.u32 	%rd47, %r150;
	add.s64 	%rd48, %rd46, %rd47;
	shl.b64 	%rd49, %rd48, 1;
	add.s64 	%rd50, %rd2, %rd49;
	mul.lo.s32 	%r154, %r151, %r52;
	cvt.u64.u32 	%rd51, %r154;
	cvt.u64.u32 	%rd52, %r152;
	add.s64 	%rd53, %rd51, %rd52;
	shl.b64 	%rd54, %rd53, 1;
	add.s64 	%rd55, %rd1, %rd54;
	wmma.load.a.sync.aligned.row.m16n16k16.global.f16 	{%r155, %r156, %r157, %r158, %r159, %r160, %r161, %r162}, [%rd50], %r51;
	wmma.load.b.sync.aligned.row.m16n16k16.global.f16 	{%r163, %r164, %r165, %r166, %r167, %r168, %r169, %r170}, [%rd55], %r52;
	wmma.mma.sync.aligned.row.row.m16n16k16.f32.f32 {%f166, %f165, %f164, %f163, %f162, %f161, %f160, %f159}, {%r155, %r156, %r157, %r158, %r159, %r160, %r161, %r162}, {%r163, %r164, %r165, %r166, %r167, %r168, %r169, %r170}, {%f166, %f165, %f164, %f163, %f162, %f161, %f160, %f159};
$L__BB0_16:
	add.s32 	%r177, %r177, 16;
	add.s32 	%r176, %r176, 1;
	setp.ne.s32 	%p52, %r176, 0;
	@%p52 bra 	$L__BB0_14;
$L__BB0_17:
	shl.b32 	%r46, %r1, 4;
	shl.b32 	%r47, %r2, 4;
	setp.ge.u32 	%p53, %r46, %r48;
	setp.ge.u32 	%p54, %r47, %r49;
	or.pred  	%p55, %p53, %p54;
	@%p55 bra 	$L__BB0_19;
	ld.param.u32 	%r172, [_Z15mma_wmma_kernelI6__halffLi16ELi16ELi16EN6nvcuda4wmma9row_majorES3_EvPKT_S6_PT0_jjjjjjbbff_param_8];
	ld.param.u64 	%rd62, [_Z15mma_wmma_kernelI6__halffLi16ELi16ELi16EN6nvcuda4wmma9row_majorES3_EvPKT_S6_PT0_jjjjjjbbff_param_2];
	mul.lo.s32 	%r171, %r172, %r46;
	cvt.u64.u32 	%rd56, %r171;
	cvt.u64.u32 	%rd57, %r47;
	add.s64 	%rd58, %rd56, %rd57;
	cvta.to.global.u64 	%rd59, %rd62;
	shl.b64 	%rd60, %rd58, 2;
	add.s64 	%rd61, %rd59, %rd60;
	wmma.load.c.sync.aligned.row.m16n16k16.global.f32 	{%f127, %f128, %f129, %f130, %f131, %f132, %f133, %f134}, [%rd61], %r172;
	mul.f32 	%f135, %f122, %f127;
	fma.rn.f32 	%f136, %f121, %f166, %f135;
	mul.f32 	%f137, %f122, %f128;
	fma.rn.f32 	%f138, %f121, %f165, %f137;
	mul.f32 	%f139, %f122, %f129;
	fma.rn.f32 	%f140, %f121, %f164, %f139;
	mul.f32 	%f141, %f122, %f130;
	fma.rn.f32 	%f142, %f121, %f163, %f141;
	mul.f32 	%f143, %f122, %f131;
	fma.rn.f32 	%f144, %f121, %f162, %f143;
	mul.f32 	%f145, %f122, %f132;
	fma.rn.f32 	%f146, %f121, %f161, %f145;
	mul.f32 	%f147, %f122, %f133;
	fma.rn.f32 	%f148, %f121, %f160, %f147;
	mul.f32 	%f149, %f122, %f134;
	fma.rn.f32 	%f150, %f121, %f159, %f149;
	wmma.store.d.sync.aligned.row.m16n16k16.global.f32 	[%rd61], {%f136, %f138, %f140, %f142, %f144, %f146, %f148, %f150}, %r172;
$L__BB0_19:
	ret;

}
	// .globl	_Z15mma_wmma_kernelI6__halffLi16ELi16ELi16EN6nvcuda4wmma9row_majorENS2_9col_majorEEvPKT_S7_PT0_jjjjjjbbff
.visible .entry _Z15mma_wmma_kernelI6__halffLi16ELi16ELi16EN6nvcuda4wmma9row_majorENS2_9col_majorEEvPKT_S7_PT0_jjjjjjbbff(
	.param .u64 .ptr .align 1 _Z15mma_wmma_kernelI6__halffLi16ELi16ELi16EN6nvcuda4wmma9row_majorENS2_9col_majorEEvPKT_S7_PT0_jjjjjjbbff_param_0,
	.param .u64 .ptr .align 1 _Z15mma_wmma_kernelI6__halffLi16ELi16ELi16EN6nvcuda4wmma9row_majorENS2_9col_majorEEvPKT_S7_PT0_jjjjjjbbff_param_1,
	.param .u64 .ptr .align 1 _Z15mma_wmma_kernelI6__halffLi16ELi16ELi16EN6nvcuda4wmma9row_majorENS2_9col_majorEEvPKT_S7_PT0_jjjjjjbbff_param_2,
	.param .u32 _Z15mma_wmma_kernelI6__halffLi16ELi16ELi16EN6nvcuda4wmma9row_majorENS2_9col_majorEEvPKT_S7_PT0_jjjjjjbbff_param_3,
	.param .u32 _Z15mma_wmma_kernelI6__halffLi16ELi16ELi16EN6nvcuda4wmma9row_majorENS2_9col_majorEEvPKT_S7_PT0_jjjjjjbbff_param_4,
	.param .u32 _Z15mma_wmma_kernelI6__halffLi16ELi16ELi16EN6nvcuda4wmma9row_majorENS2_9col_majorEEvPKT_S7_PT0_jjjjjjbbff_param_5,
	.param .u32 _Z15mma_wmma_kernelI6__halffLi16ELi16ELi16EN6nvcuda4wmma9row_majorENS2_9col_majorEEvPKT_S7_PT0_jjjjjjbbff_param_6,
	.param .u32 _Z15mma_wmma_kernelI6__halffLi16ELi16ELi16EN6nvcuda4wmma9row_majorENS2_9col_majorEEvPKT_S7_PT0_jjjjjjbbff_param_7,
	.param .u32 _Z15mma_wmma_kernelI6__halffLi16ELi16ELi16EN6nvcuda4wmma9row_majorENS2_9col_majorEEvPKT_S7_PT0_jjjjjjbbff_param_8,
	.param .u8 _Z15mma_wmma_kernelI6__halffLi16ELi16ELi16EN6nvcuda4wmma9row_majorENS2_9col_majorEEvPKT_S7_PT0_jjjjjjbbff_param_9,
	.param .u8 _Z15mma_wmma_kernelI6__halffLi16ELi16ELi16EN6nvcuda4wmma9row_majorENS2_9col_majorEEvPKT_S7_PT0_jjjjjjbbff_param_10,
	.param .f32 _Z15mma_wmma_kernelI6__halffLi16ELi16ELi16EN6nvcuda4wmma9row_majorENS2_9col_majorEEvPKT_S7_PT0_jjjjjjbbff_param_11,
	.param .f32 _Z15mma_wmma_kernelI6__halffLi16ELi16ELi16EN6nvcuda4wmma9row_majorENS2_9col_majorEEvPKT_S7_PT0_jjjjjjbbff_param_12
)
{
	.reg .pred 	%p<56>;
	.reg .b16 	%rs<3>;
	.reg .b32 	%r<178>;
	.reg .b32 	%f<231>;
	.reg .b64 	%rd<63>;

	ld.param.u64 	%rd4, [_Z15mma_wmma_kernelI6__halffLi16ELi16ELi16EN6nvcuda4wmma9row_majorENS2_9col_majorEEvPKT_S7_PT0_jjjjjjbbff_param_0];
	ld.param.u64 	%rd5, [_Z15mma_wmma_kernelI6__halffLi16ELi16ELi16EN6nvcuda4wmma9row_majorENS2_9col_majorEEvPKT_S7_PT0_jjjjjjbbff_param_1];
	ld.param.u32 	%r48, [_Z15mma_wmma_kernelI6__halffLi16ELi16ELi16EN6nvcuda4wmma9row_majorENS2_9col_majorEEvPKT_S7_PT0_jjjjjjbbff_param_3];
	ld.param.u32 	%r49, [_Z15mma_wmma_kernelI6__halffLi16ELi16ELi16EN6nvcuda4wmma9row_majorENS2_9col_majorEEvPKT_S7_PT0_jjjjjjbbff_param_4];
	ld.param.u32 	%r50, [_Z15mma_wmma_kernelI6__halffLi16ELi16ELi16EN6nvcuda4wmma9row_majorENS2_9col_majorEEvPKT_S7_PT0_jjjjjjbbff_param_5];
	ld.param.u32 	%r51, [_Z15mma_wmma_kernelI6__halffLi16ELi16ELi16EN6nvcuda4wmma9row_majorENS2_9col_majorEEvPKT_S7_PT0_jjjjjjbbff_param_6];
	ld.param.u32 	%r52, [_Z15mma_wmma_kernelI6__halffLi16ELi16ELi16EN6nvcuda4wmma9row_majorENS2_9col_majorEEvPKT_S7_PT0_jjjjjjbbff_param_7];
	ld.param.s8 	%rs1, [_Z15mma_wmma_kernelI6__halffLi16ELi16ELi16EN6nvcuda4wmma9row_majorENS2_9col_majorEEvPKT_S7_PT0_jjjjjjbbff_param_9];
	ld.param.s8 	%rs2, [_Z15mma_wmma_kernelI6__halffLi16ELi16ELi16EN6nvcuda4wmma9row_majorENS2_9col_majorEEvPKT_S7_PT0_jjjjjjbbff_param_10];
	ld.param.f32 	%f121, [_Z15mma_wmma_kernelI6__halffLi16ELi16ELi16EN6nvcuda4wmma9row_majorENS2_9col_majorEEvPKT_S7_PT0_jjjjjjbbff_param_11];
	ld.param.f32 	%f122, [_Z15mma_wmma_kernelI6__halffLi16ELi16ELi16EN6nvcuda4wmma9row_majorENS2_9col_majorEEvPKT_S7_PT0_jjjjjjbbff_param_12];
	cvta.to.global.u64 	%rd1, %rd5;
	cvta.to.global.u64 	%rd2, %rd4;
	mov.u32 	%r54, %ntid.x;
	mov.u32 	%r55, %ctaid.x;
	mov.u32 	%r56, %tid.x;
	mad.lo.s32 	%r57, %r54, %r55, %r56;
	shr.u32 	%r1, %r57, 5;
	mov.u32 	%r58, %ntid.y;
	mov.u32 	%r59, %ctaid.y;
	mov.u32 	%r60, %tid.y;
	mad.lo.s32 	%r2, %r58, %r59, %r60;
	setp.eq.s32 	%p1, %r50, 0;
	mov.f32 	%f166, 0f00000000;
	mov.f32 	%f165, %f166;
	mov.f32 	%f164, %f166;
	mov.f32 	%f163, %f166;
	mov.f32 	%f162, %f166;
	mov.f32 	%f161, %f166;
	mov.f32 	%f160, %f166;
	mov.f32 	%f159, %f166;
	@%p1 bra 	$L__BB1_17;
	setp.eq.s16 	%p2, %rs1, 0;
	shl.b32 	%r3, %r1, 4;
	setp.eq.s16 	%p3, %rs2, 0;
	shl.b32 	%r4, %r2, 4;
	selp.b32 	%r5, %r50, %r48, %p2;
	selp.b32 	%r6, %r48, %r50, %p2;
	selp.b32 	%r7, %r50, %r49, %p3;
	selp.b32 	%r8, %r49, %r50, %p3;
	add.s32 	%r62, %r50, -1;
	shr.u32 	%r63, %r62, 4;
	add.s32 	%r9, %r63, 1;
	and.b32  	%r10, %r9, 3;
	setp.lt.u32 	%p4, %r50, 49;
	mov.b32 	%r177, 0;
	mov.f32 	%f159, 0f00000000;
	mov.f32 	%f160, %f159;
	mov.f32 	%f161, %f159;
	mov.f32 	%f162, %f159;
	mov.f32 	%f163, %f159;
	mov.f32 	%f164, %f159;
	mov.f32 	%f165, %f159;
	mov.f32 	%f166, %f159;
	@%p4 bra 	$L__BB1_12;
	and.b32  	%r65, %r9, 536870908;
	neg.s32 	%r173, %r65;
	mov.b32 	%r174, 0;
	mov.f32 	%f159, 0f00000000;
$L__BB1_3:
	setp.eq.s16 	%p5, %rs2, 0;
	setp.eq.s16 	%p6, %rs1, 0;
	selp.b32 	%r14, %r3, %r174, %p6;
	selp.b32 	%r66, %r174, %r3, %p6;
	selp.b32 	%r67, %r174, %r4, %p5;
	selp.b32 	%r68, %r4, %r174, %p5;
	setp.ge.u32 	%p7, %r14, %r5;
	setp.ge.u32 	%p8, %r66, %r6;
	or.pred  	%p9, %p7, %p8;
	setp.ge.u32 	%p10, %r67, %r7;
	or.pred  	%p11, %p9, %p10;
	setp.ge.u32 	%p12, %r68, %r8;
	or.pred  	%p13, %p11, %p12;
	@%p13 bra 	$L__BB1_5;
	mul.lo.s32 	%r69, %r14, %r51;
	cvt.u64.u32 	%rd6, %r69;
	cvt.u64.u32 	%rd7, %r66;
	add.s64 	%rd8, %rd6, %rd7;
	shl.b64 	%rd9, %rd8, 1;
	add.s64 	%rd10, %rd2, %rd9;
	mul.lo.s32 	%r70, %r67, %r52;
	cvt.u64.u32 	%rd11, %r70;
	cvt.u64.u32 	%rd12, %r68;
	add.s64 	%rd13, %rd11, %rd12;
	shl.b64 	%rd14, %rd13, 1;
	add.s64 	%rd15, %rd1, %rd14;
	wmma.load.a.sync.aligned.row.m16n16k16.global.f16 	{%r71, %r72, %r73, %r74, %r75, %r76, %r77, %r78}, [%rd10], %r51;
	wmma.load.b.sync.aligned.col.m16n16k16.global.f16 	{%r79, %r80, %r81, %r82, %r83, %r84, %r85, %r86}, [%rd15], %r52;
	wmma.mma.sync.aligned.row.col.m16n16k16.f32.f32 {%f166, %f165, %f164, %f163, %f162, %f161, %f160, %f159}, {%r71, %r72, %r73, %r74, %r75, %r76, %r77, %r78}, {%r79, %r80, %r81, %r82, %r83, %r84, %r85, %r86}, {%f166, %f165, %f164, %f163, %f162, %f161, %f160, %f159};
$L__BB1_5:
	setp.eq.s16 	%p14, %rs2, 0;
	setp.eq.s16 	%p15, %rs1, 0;
	add.s32 	%r18, %r174, 16;
	selp.b32 	%r19, %r3, %r18, %p15;
	selp.b32 	%r87, %r18, %r3, %p15;
	selp.b32 	%r88, %r18, %r4, %p14;
	selp.b32 	%r89, %r4, %r18, %p14;
	setp.ge.u32 	%p16, %r19, %r5;
	setp.ge.u32 	%p17, %r87, %r6;
	or.pred  	%p18, %p16, %p17;
	setp.ge.u32 	%p19, %r88, %r7;
	or.pred  	%p20, %p18, %p19;
	setp.ge.u32 	%p21, %r89, %r8;
	or.pred  	%p22, %p20, %p21;
	@%p22 bra 	$L__BB1_7;
	mul.lo.s32 	%r90, %r19, %r51;
	cvt.u64.u32 	%rd16, %r90;
	cvt.u64.u32 	%rd17, %r87;
	add.s64 	%rd18, %rd16, %rd17;
	shl.b64 	%rd19, %rd18, 1;
	add.s64 	%rd20, %rd2, %rd19;
	mul.lo.s32 	%r91, %r88, %r52;
	cvt.u64.u32 	%rd21, %r91;
	cvt.u64.u32 	%rd22, %r89;
	add.s64 	%rd23, %rd21, %rd22;
	shl.b64 	%rd24, %rd23, 1;
	add.s64 	%rd25, %rd1, %rd24;
	wmma.load.a.sync.aligned.row.m16n16k16.global.f16 	{%r92, %r93, %r94, %r95, %r96, %r97, %r98, %r99}, [%rd20], %r51;
	wmma.load.b.sync.aligned.col.m16n16k16.global.f16 	{%r100, %r101, %r102, %r103, %r104, %r105, %r106, %r107}, [%rd25], %r52;
	wmma.mma.sync.aligned.row.col.m16n16k16.f32.f32 {%f166, %f165, %f164, %f163, %f162, %f161, %f160, %f159}, {%r92, %r93, %r94, %r95, %r96, %r97, %r98, %r99}, {%r100, %r101, %r102, %r103, %r104, %r105, %r106, %r107}, {%f166, %f165, %f164, %f163, %f162, %f161, %f160, %f159};
$L__BB1_7:
	setp.eq.s16 	%p23, %rs2, 0;
	setp.eq.s16 	%p24, %rs1, 0;
	add.s32 	%r23, %r18, 16;
	selp.b32 	%r24, %r3, %r23, %p24;
	selp.b32 	%r108, %r23, %r3, %p24;
	selp.b32 	%r109, %r23, %r4, %p23;
	selp.b32 	%r110, %r4, %r23, %p23;
	setp.ge.u32 	%p25, %r24, %r5;
	setp.ge.u32 	%p26, %r108, %r6;
	or.pred  	%p27, %p25, %p26;
	setp.ge.u32 	%p28, %r109, %r7;
	or.pred  	%p29, %p27, %p28;
	setp.ge.u32 	%p30, %r110, %r8;
	or.pred  	%p31, %p29, %p30;
	@%p31 bra 	$L__BB1_9;
	mul.lo.s32 	%r111, %r24, %r51;
	cvt.u64.u32 	%rd26, %r111;
	cvt.u64.u32 	%rd27, %r108;
	add.s64 	%rd28, %rd26, %rd27;
	shl.b64 	%rd29, %rd28, 1;
	add.s64 	%rd30, %rd2, %rd29;
	mul.lo.s32 	%r112, %r109, %r52;
	cvt.u64.u32 	%rd31, %r112;
	cvt.u64.u32 	%rd32, %r110;
	add.s64 	%rd33, %rd31, %rd32;
	shl.b64 	%rd34, %rd33, 1;
	add.s64 	%rd35, %rd1, %rd34;
	wmma.load.a.sync.aligned.row.m16n16k16.global.f16 	{%r113, %r114, %r115, %r116, %r117, %r118, %r119, %r120}, [%rd30], %r51;
	wmma.load.b.sync.aligned.col.m16n16k16.global.f16 	{%r121, %r122, %r123, %r124, %r125, %r126, %r127, %r128}, [%rd35], %r52;
	wmma.mma.sync.aligned.row.col.m16n16k16.f32.f32 {%f166, %f165, %f164, %f163, %f162, %f161, %f160, %f159}, {%r113, %r114, %r115, %r116, %r117, %r118, %r119, %r120}, {%r121, %r122, %r123, %r124, %r125, %r126, %r127, %r128}, {%f166, %f165, %f164, %f163, %f162, %f161, %f160, %f159};
$L__BB1_9:
	setp.eq.s16 	%p32, %rs2, 0;
	setp.eq.s16 	%p33, %rs1, 0;
	add.s32 	%r28, %r23, 16;
	selp.b32 	%r29, %r3, %r28, %p33;
	selp.b32 	%r129, %r28, %r3, %p33;
	selp.b32 	%r130, %r28, %r4, %p32;
	selp.b32 	%r131, %r4, %r28, %p32;
	setp.ge.u32 	%p34, %r29, %r5;
	setp.ge.u32 	%p35, %r129, %r6;
	or.pred  	%p36, %p34, %p35;
	setp.ge.u32 	%p37, %r130, %r7;
	or.pred  	%p38, %p36, %p37;
	setp.ge.u32 	%p39, %r131, %r8;
	or.pred  	%p40, %p38, %p39;
	@%p40 bra 	$L__BB1_11;
	mul.lo.s32 	%r132, %r29, %r51;
	cvt.u64.u32 	%rd36, %r132;
	cvt.u64.u32 	%rd37, %r129;
	add.s64 	%rd38, %rd36, %rd37;
	shl.b64 	%rd39, %rd38, 1;
	add.s64 	%rd40, %rd2, %rd39;
	mul.lo.s32 	%r133, %r130, %r52;
	cvt.u64.u32 	%rd41, %r133;
	cvt.u64.u32 	%rd42, %r131;
	add.s64 	%rd43, %rd41, %rd42;
	shl.b64 	%rd44, %rd43, 1;
	add.s64 	%rd45, %rd1, %rd44;
	wmma.load.a.sync.aligned.row.m16n16k16.global.f16 	{%r134, %r135, %r136, %r137, %r138, %r139, %r140, %r141}, [%rd40], %r51;
	wmma.load.b.sync.aligned.col.m16n16k16.global.f16 	{%r142, %r143, %r144, %r145, %r146, %r147, %r148, %r149}, [%rd45], %r52;
	wmma.mma.sync.aligned.row.col.m16n16k16.f32.f32 {%f166, %f165, %f164, %f163, %f162, %f161, %f160, %f159}, {%r134, %r135, %r136, %r137, %r138, %r139, %r140, %r141}, {%r142, %r143, %r144, %r145, %r146, %r147, %r148, %r149}, {%f166, %f165, %f164, %f163, %f162, %f161, %f160, %f159};
$L__BB1_11:
	add.s32 	%r177, %r174, 64;
	add.s32 	%r173, %r173, 4;
	setp.ne.s32 	%p41, %r173, 0;
	add.s32 	%r174, %r28, 16;
	@%p41 bra 	$L__BB1_3;
$L__BB1_12:
	setp.eq.s32 	%p42, %r10, 0;
	@%p42 bra 	$L__BB1_17;
	neg.s32 	%r176, %r10;
$L__BB1_14:
	.pragma "nounroll";
	setp.eq.s16 	%p43, %rs2, 0;
	setp.eq.s16 	%p44, %rs1, 0;
	selp.b32 	%r40, %r3, %r177, %p44;
	selp.b32 	%r150, %r177, %r3, %p44;
	selp.b32 	%r151, %r177, %r4, %p43;
	selp.b32 	%r152, %r4, %r177, %p43;
	setp.ge.u32 	%p45, %r40, %r5;
	setp.ge.u32 	%p46, %r150, %r6;
	or.pred  	%p47, %p45, %p46;
	setp.ge.u32 	%p48, %r151, %r7;
	or.pred  	%p49, %p47, %p48;
	setp.ge.u32 	%p50, %r152, %r8;
	or.pred  	%p51, %p49, %p50;
	@%p51 bra 	$L__BB1_16;
	mul.lo.s32 	%r153, %r40, %r51;
	cvt.u64.u32 	%rd46, %r153;
	cvt.u64.u32 	%rd47, %r150;
	add.s64 	%rd48, %rd46, %rd47;
	shl.b64 	%rd49, %rd48, 1;
	add.s64 	%rd50, %rd2, %rd49;
	mul.lo.s32 	%r154, %r151, %r52;
	cvt.u64.u32 	%rd51, %r154;
	cvt.u64.u32 	%rd52, %r152;
	add.s64 	%rd53, %rd51, %rd52;
	shl.b64 	%rd54, %rd53, 1;
	add.s64 	%rd55, %rd1, %rd54;
	wmma.load.a.sync.aligned.row.m16n16k16.global.f16 	{%r155, %r156, %r157, %r158, %r159, %r160, %r161, %r162}, [%rd50], %r51;
	wmma.load.b.sync.aligned.col.m16n16k16.global.f16 	{%r163, %r164, %r165, %r166, %r167, %r168, %r169, %r170}, [%rd55], %r52;
	wmma.mma.sync.aligned.row.col.m16n16k16.f32.f32 {%f166, %f165, %f164, %f163, %f162, %f161, %f160, %f159}, {%r155, %r156, %r157, %r158, %r159, %r160, %r161, %r162}, {%r163, %r164, %r165, %r166, %r167, %r168, %r169, %r170}, {%f166, %f165, %f164, %f163, %f162, %f161, %f160, %f159};
$L__BB1_16:
	add.s32 	%r177, %r177, 16;
	add.s32 	%r176, %r176, 1;
	setp.ne.s32 	%p52, %r176, 0;
	@%p52 bra 	$L__BB1_14;
$L__BB1_17:
	shl.b32 	%r46, %r1, 4;
	shl.b32 	%r47, %r2, 4;
	setp.ge.u32 	%p53, %r46, %r48;
	setp.ge.u32 	%p54, %r47, %r49;
	or.pred  	%p55, %p53, %p54;
	@%p55 bra 	$L__BB1_19;
	ld.param.u32 	%r172, [_Z15mma_wmma_kernelI6__halffLi16ELi16ELi16EN6nvcuda4wmma9row_majorENS2_9col_majorEEvPKT_S7_PT0_jjjjjjbbff_param_8];
	ld.param.u64 	%rd62, [_Z15mma_wmma_kernelI6__halffLi16ELi16ELi16EN6nvcuda4wmma9row_majorENS2_9col_majorEEvPKT_S7_PT0_jjjjjjbbff_param_2];
	mul.lo.s32 	%r171, %r172, %r46;
	cvt.u64.u32 	%rd56, %r171;
	cvt.u64.u32 	%rd57, %r47;
	add.s64 	%rd58, %rd56, %rd57;
	cvta.to.global.u64 	%rd59, %rd62;
	shl.b64 	%rd60, %rd58, 2;
	add.s64 	%rd61, %rd59, %rd60;
	wmma.load.c.sync.aligned.row.m16n16k16.global.f32 	{%f127, %f128, %f129, %f130, %f131, %f132, %f133, %f134}, [%rd61], %r172;
	mul.f32 	%f135, %f122, %f127;
	fma.rn.f32 	%f136, %f121, %f166, %f135;
	mul.f32 	%f137, %f122, %f128;
	fma.rn.f32 	%f138, %f121, %f165, %f137;
	mul.f32 	%f139, %f122, %f129;
	fma.rn.f32 	%f140, %f121, %f164, %f139;
	mul.f32 	%f141, %f122, %f130;
	fma.rn.f32 	%f142, %f121, %f163, %f141;
	mul.f32 	%f143, %f122, %f131;
	fma.rn.f32 	%f144, %f121, %f162, %f143;
	mul.f32 	%f145, %f122, %f132;
	fma.rn.f32 	%f146, %f121, %f161, %f145;
	mul.f32 	%f147, %f122, %f133;
	fma.rn.f32 	%f148, %f121, %f160, %f147;
	mul.f32 	%f149, %f122, %f134;
	fma.rn.f32 	%f150, %f121, %f159, %f149;
	wmma.store.d.sync.aligned.row.m16n16k16.global.f32 	[%rd61], {%f136, %f138, %f140, %f142, %f144, %f146, %f148, %f150}, %r172;
$L__BB1_19:
	ret;

}
	// .globl	_Z15mma_wmma_kernelI6__halffLi16ELi16ELi16EN6nvcuda4wmma9col_majorENS2_9row_majorEEvPKT_S7_PT0_jjjjjjbbff
.visible .entry _Z15mma_wmma_kernelI6__halffLi16ELi16ELi16EN6nvcuda4wmma9col_majorENS2_9row_majorEEvPKT_S7_PT0_jjjjjjbbff(
	.param .u64 .ptr .align 1 _Z15mma_wmma_kernelI6__halffLi16ELi16ELi16EN6nvcuda4wmma9col_majorENS2_9row_majorEEvPKT_S7_PT0_jjjjjjbbff_param_0,
	.param .u64 .ptr .align 1 _Z15mma_wmma_kernelI6__halffLi16ELi16ELi16EN6nvcuda4wmma9col_majorENS2_9row_majorEEvPKT_S7_PT0_jjjjjjbbff_param_1,
	.param .u64 .ptr .align 1 _Z15mma_wmma_kernelI6__halffLi16ELi16ELi16EN6nvcuda4wmma9col_majorENS2_9row_majorEEvPKT_S7_PT0_jjjjjjbbff_param_2,
	.param .u32 _Z15mma_wmma_kernelI6__halffLi16ELi16ELi16EN6nvcuda4wmma9col_majorENS2_9row_majorEEvPKT_S7_PT0_jjjjjjbbff_param_3,
	.param .u32 _Z15mma_wmma_kernelI6__halffLi16ELi16ELi16EN6nvcuda4wmma9col_majorENS2_9row_majorEEvPKT_S7_PT0_jjjjjjbbff_param_4,
	.param .u32 _Z15mma_wmma_kernelI6__halffLi16ELi16ELi16EN6nvcuda4wmma9col_majorENS2_9row_majorEEvPKT_S7_PT0_jjjjjjbbff_param_5,
	.param .u32 _Z15mma_wmma_kernelI6__halffLi16ELi16ELi16EN6nvcuda4wmma9col_majorENS2_9row_majorEEvPKT_S7_PT0_jjjjjjbbff_param_6,
	.param .u32 _Z15mma_wmma_kernelI6__halffLi16ELi16ELi16EN6nvcuda4wmma9col_majorENS2_9row_majorEEvPKT_S7_PT0_jjjjjjbbff_param_7,
	.param .u32 _Z15mma_wmma_kernelI6__halffLi16ELi16ELi16EN6nvcuda4wmma9col_majorENS2_9row_majorEEvPKT_S7_PT0_jjjjjjbbff_param_8,
	.param .u8 _Z15mma_wmma_kernelI6__halffLi16ELi16ELi16EN6nvcuda4wmma9col_majorENS2_9row_majorEEvPKT_S7_PT0_jjjjjjbbff_param_9,
	.param .u8 _Z15mma_wmma_kernelI6__halffLi16ELi16ELi16EN6nvcuda4wmma9col_majorENS2_9row_majorEEvPKT_S7_PT0_jjjjjjbbff_param_10,
	.param .f32 _Z15mma_wmma_kernelI6__halffLi16ELi16ELi16EN6nvcuda4wmma9col_majorENS2_9row_majorEEvPKT_S7_PT0_jjjjjjbbff_param_11,
	.param .f32 _Z15mma_wmma_kernelI6__halffLi16ELi16ELi16EN6nvcuda4wmma9col_majorENS2_9row_majorEEvPKT_S7_PT0_jjjjjjbbff_param_12
)
{
	.reg .pred 	%p<56>;
	.reg .b16 	%rs<3>;
	.reg .b32 	%r<178>;
	.reg .b32 	%f<231>;
	.reg .b64 	%rd<63>;

	ld.param.u64 	%rd4, [_Z15mma_wmma_kernelI6__halffLi16ELi16ELi16EN6nvcuda4wmma9col_majorENS2_9row_majorEEvPKT_S7_PT0_jjjjjjbbff_param_0];
	ld.param.u64 	%rd5, [_Z15mma_wmma_kernelI6__halffLi16ELi16ELi16EN6nvcuda4wmma9col_majorENS2_9row_majorEEvPKT_S7_PT0_jjjjjjbbff_param_1];
	ld.param.u32 	%r48, [_Z15mma_wmma_kernelI6__halffLi16ELi16ELi16EN6nvcuda4wmma9col_majorENS2_9row_majorEEvPKT_S7_PT0_jjjjjjbbff_param_3];
	ld.param.u32 	%r49, [_Z15mma_wmma_kernelI6__halffLi16ELi16ELi16EN6nvcuda4wmma9col_majorENS2_9row_majorEEvPKT_S7_PT0_jjjjjjbbff_param_4];
	ld.param.u32 	%r50, [_Z15mma_wmma_kernelI6__halffLi16ELi16ELi16EN6nvcuda4wmma9col_majorENS2_9row_majorEEvPKT_S7_PT0_jjjjjjbbff_param_5];
	ld.param.u32 	%r51, [_Z15mma_wmma_kernelI6__halffLi16ELi16ELi16EN6nvcuda4wmma9col_majorENS2_9row_majorEEvPKT_S7_PT0_jjjjjjbbff_param_6];
	ld.param.u32 	%r52, [_Z15mma_wmma_kernelI6__halffLi16ELi16ELi16EN6nvcuda4wmma9col_majorENS2_9row_majorEEvPKT_S7_PT0_jjjjjjbbff_param_7];
	ld.param.s8 	%rs1, [_Z15mma_wmma_kernelI6__halffLi16ELi16ELi16EN6nvcuda4wmma9col_majorENS2_9row_majorEEvPKT_S7_PT0_jjjjjjbbff_param_9];
	ld.param.s8 	%rs2, [_Z15mma_wmma_kernelI6__halffLi16ELi16ELi16EN6nvcuda4wmma9col_majorENS2_9row_majorEEvPKT_S7_PT0_jjjjjjbbff_param_10];
	ld.param.f32 	%f121, [_Z15mma_wmma_kernelI6__halffLi16ELi16ELi16EN6nvcuda4wmma9col_majorENS2_9row_majorEEvPKT_S7_PT0_jjjjjjbbff_param_11];
	ld.param.f32 	%f122, [_Z15mma_wmma_kernelI6__halffLi16ELi16ELi16EN6nvcuda4wmma9col_majorENS2_9row_majorEEvPKT_S7_PT0_jjjjjjbbff_param_12];
	cvta.to.global.u64 	%rd1, %rd5;
	cvta.to.global.u64 	%rd2, %rd4;
	mov.u32 	%r54, %ntid.x;
	mov.u32 	%r55, %ctaid.x;
	mov.u32 	%r56, %tid.x;
	mad.lo.s32 	%r57, %r54, %r55, %r56;
	shr.u32 	%r1, %r57, 5;
	mov.u32 	%r58, %ntid.y;
	mov.u32 	%r59, %ctaid.y;
	mov.u32 	%r60, %tid.y;
	mad.lo.s32 	%r2, %r58, %r59, %r60;
	setp.eq.s32 	%p1, %r50, 0;
	mov.f32 	%f166, 0f00000000;
	mov.f32 	%f165, %f166;
	mov.f32 	%f164, %f166;
	mov.f32 	%f163, %f166;
	mov.f32 	%f162, %f166;
	mov.f32 	%f161, %f166;
	mov.f32 	%f160, %f166;
	mov.f32 	%f159, %f166;
	@%p1 bra 	$L__BB2_17;
	setp.eq.s16 	%p2, %rs1, 0;
	shl.b32 	%r3, %r1, 4;
	setp.eq.s16 	%p3, %rs2, 0;
	shl.b32 	%r4, %r2, 4;
	selp.b32 	%r5, %r50, %r48, %p2;
	selp.b32 	%r6, %r48, %r50, %p2;
	selp.b32 	%r7, %r50, %r49, %p3;
	selp.b32 	%r8, %r49, %r50, %p3;
	add.s32 	%r62, %r50, -1;
	shr.u32 	%r63, %r62, 4;
	add.s32 	%r9, %r63, 1;
	and.b32  	%r10, %r9, 3;
	setp.lt.u32 	%p4, %r50, 49;
	mov.b32 	%r177, 0;
	mov.f32 	%f159, 0f00000000;
	mov.f32 	%f160, %f159;
	mov.f32 	%f161, %f159;
	mov.f32 	%f162, %f159;
	mov.f32 	%f163, %f159;
	mov.f32 	%f164, %f159;
	mov.f32 	%f165, %f159;
	mov.f32 	%f166, %f159;
	@%p4 bra 	$L__BB2_12;
	and.b32  	%r65, %r9, 536870908;
	neg.s32 	%r173, %r65;
	mov.b32 	%r174, 0;
	mov.f32 	%f159, 0f00000000;
$L__BB2_3:
	setp.eq.s16 	%p5, %rs2, 0;
	setp.eq.s16 	%p6, %rs1, 0;
	selp.b32 	%r14, %r3, %r174, %p6;
	selp.b32 	%r66, %r174, %r3, %p6;
	selp.b32 	%r67, %r174, %r4, %p5;
	selp.b32 	%r68, %r4, %r174, %p5;
	setp.ge.u32 	%p7, %r14, %r5;
	setp.ge.u32 	%p8, %r66, %r6;
	or.pred  	%p9, %p7, %p8;
	setp.ge.u32 	%p10, %r67, %r7;
	or.pred  	%p11, %p9, %p10;
	setp.ge.u32 	%p12, %r68, %r8;
	or.pred  	%p13, %p11, %p12;
	@%p13 bra 	$L__BB2_5;
	mul.lo.s32 	%r69, %r14, %r51;
	cvt.u64.u32 	%rd6, %r69;
	cvt.u64.u32 	%rd7, %r66;
	add.s64 	%rd8, %rd6, %rd7;
	shl.b64 	%rd9, %rd8, 1;
	add.s64 	%rd10, %rd2, %rd9;
	mul.lo.s32 	%r70, %r67, %r52;
	cvt.u64.u32 	%rd11, %r70;
	cvt.u64.u32 	%rd12, %r68;
	add.s64 	%rd13, %rd11, %rd12;
	shl.b64 	%rd14, %rd13, 1;
	add.s64 	%rd15, %rd1, %rd14;
	wmma.load.a.sync.aligned.col.m16n16k16.global.f16 	{%r71, %r72, %r73, %r74, %r75, %r76, %r77, %r78}, [%rd10], %r51;
	wmma.load.b.sync.aligned.row.m16n16k16.global.f16 	{%r79, %r80, %r81, %r82, %r83, %r84, %r85, %r86}, [%rd15], %r52;
	wmma.mma.sync.aligned.col.row.m16n16k16.f32.f32 {%f166, %f165, %f164, %f163, %f162, %f161, %f160, %f159}, {%r71, %r72, %r73, %r74, %r75, %r76, %r77, %r78}, {%r79, %r80, %r81, %r82, %r83, %r84, %r85, %r86}, {%f166, %f165, %f164, %f163, %f162, %f161, %f160, %f159};
$L__BB2_5:
	setp.eq.s16 	%p14, %rs2, 0;
	setp.eq.s16 	%p15, %rs1, 0;
	add.s32 	%r18, %r174, 16;
	selp.b32 	%r19, %r3, %r18, %p15;
	selp.b32 	%r87, %r18, %r3, %p15;
	selp.b32 	%r88, %r18, %r4, %p14;
	selp.b32 	%r89, %r4, %r18, %p14;
	setp.ge.u32 	%p16, %r19, %r5;
	setp.ge.u32 	%p17, %r87, %r6;
	or.pred  	%p18, %p16, %p17;
	setp.ge.u32 	%p19, %r88, %r7;
	or.pred  	%p20, %p18, %p19;
	setp.ge.u32 	%p21, %r89, %r8;
	or.pred  	%p22, %p20, %p21;
	@%p22 bra 	$L__BB2_7;
	mul.lo.s32 	%r90, %r19, %r51;
	cvt.u64.u32 	%rd16, %r90;
	cvt.u64.u32 	%rd17, %r87;
	add.s64 	%rd18, %rd16, %rd17;
	shl.b64 	%rd19, %rd18, 1;
	add.s64 	%rd20, %rd2, %rd19;
	mul.lo.s32 	%r91, %r88, %r52;
	cvt.u64.u32 	%rd21, %r91;
	cvt.u64.u32 	%rd22, %r89;
	add.s64 	%rd23, %rd21, %rd22;
	shl.b64 	%rd24, %rd23, 1;
	add.s64 	%rd25, %rd1, %rd24;
	wmma.load.a.sync.aligned.col.m16n16k16.global.f16 	{%r92, %r93, %r94, %r95, %r96, %r97, %r98, %r99}, [%rd20], %r51;
	wmma.load.b.sync.aligned.row.m16n16k16.global.f16 	{%r100, %r101, %r102, %r103, %r104, %r105, %r106, %r107}, [%rd25], %r52;
	wmma.mma.sync.aligned.col.row.m16n16k16.f32.f32 {%f166, %f165, %f164, %f163, %f162, %f161, %f160, %f159}, {%r92, %r93, %r94, %r95, %r96, %r97, %r98, %r99}, {%r100, %r101, %r102, %r103, %r104, %r105, %r106, %r107}, {%f166, %f165, %f164, %f163, %f162, %f161, %f160, %f159};
$L__BB2_7:
	setp.eq.s16 	%p23, %rs2, 0;
	setp.eq.s16 	%p24, %rs1, 0;
	add.s32 	%r23, %r18, 16;
	selp.b32 	%r24, %r3, %r23, %p24;
	selp.b32 	%r108, %r23, %r3, %p24;
	selp.b32 	%r109, %r23, %r4, %p23;
	selp.b32 	%r110, %r4, %r23, %p23;
	setp.ge.u32 	%p25, %r24, %r5;
	setp.ge.u32 	%p26, %r108, %r6;
	or.pred  	%p27, %p25, %p26;
	setp.ge.u32 	%p28, %r109, %r7;
	or.pred  	%p29, %p27, %p28;
	setp.ge.u32 	%p30, %r110, %r8;
	or.pred  	%p31, %p29, %p30;
	@%p31 bra 	$L__BB2_9;
	mul.lo.s32 	%r111, %r24, %r51;
	cvt.u64.u32 	%rd26, %r111;
	cvt.u64.u32 	%rd27, %r108;
	add.s64 	%rd28, %rd26, %rd27;
	shl.b64 	%rd29, %rd28, 1;
	add.s64 	%rd30, %rd2, %rd29;
	mul.lo.s32 	%r112, %r109, %r52;
	cvt.u64.u32 	%rd31, %r112;
	cvt.u64.u32 	%rd32, %r110;
	add.s64 	%rd33, %rd31, %rd32;
	shl.b64 	%rd34, %rd33, 1;
	add.s64 	%rd35, %rd1, %rd34;
	wmma.load.a.sync.aligned.col.m16n16k16.global.f16 	{%r113, %r114, %r115, %r116, %r117, %r118, %r119, %r120}, [%rd30], %r51;
	wmma.load.b.sync.aligned.row.m16n16k16.global.f16 	{%r121, %r122, %r123, %r124, %r125, %r126, %r127, %r128}, [%rd35], %r52;
	wmma.mma.sync.aligned.col.row.m16n16k16.f32.f32 {%f166, %f165, %f164, %f163, %f162, %f161, %f160, %f159}, {%r113, %r114, %r115, %r116, %r117, %r118, %r119, %r120}, {%r121, %r122, %r123, %r124, %r125, %r126, %r127, %r128}, {%f166, %f165, %f164, %f163, %f162, %f161, %f160, %f159};
$L__BB2_9:
	setp.eq.s16 	%p32, %rs2, 0;
	setp.eq.s16 	%p33, %rs1, 0;
	add.s32 	%r28, %r23, 16;
	selp.b32 	%r29, %r3, %r28, %p33;
	selp.b32 	%r129, %r28, %r3, %p33;
	selp.b32 	%r130, %r28, %r4, %p32;
	selp.b32 	%r131, %r4, %r28, %p32;
	setp.ge.u32 	%p34, %r29, %r5;
	setp.ge.u32 	%p35, %r129, %r6;
	or.pred  	%p36, %p34, %p35;
	setp.ge.u32 	%p37, %r130, %r7;
	or.pred  	%p38, %p36, %p37;
	setp.ge.u32 	%p39, %r131, %r8;
	or.pred  	%p40, %p38, %p39;
	@%p40 bra 	$L__BB2_11;
	mul.lo.s32 	%r132, %r29, %r51;
	cvt.u64.u32 	%rd36, %r132;
	cvt.u64.u32 	%rd37, %r129;
	add.s64 	%rd38, %rd36, %rd37;
	shl.b64 	%rd39, %rd38, 1;
	add.s64 	%rd40, %rd2, %rd39;
	mul.lo.s32 	%r133, %r130, %r52;
	cvt.u64.u32 	%rd41, %r133;
	cvt.u64.u32 	%rd42, %r131;
	add.s64 	%rd43, %rd41, %rd42;
	shl.b64 	%rd44, %rd43, 1;
	add.s64 	%rd45, %rd1, %rd44;
	wmma.load.a.sync.aligned.col.m16n16k16.global.f16 	{%r134, %r135, %r136, %r137, %r138, %r139, %r140, %r141}, [%rd40], %r51;
	wmma.load.b.sync.aligned.row.m16n16k16.global.f16 	{%r142, %r143, %r144, %r145, %r146, %r147, %r148, %r149}, [%rd45], %r52;
	wmma.mma.sync.aligned.col.row.m16n16k16.f32.f32 {%f166, %f165, %f164, %f163, %f162, %f161, %f160, %f159}, {%r134, %r135, %r136, %r137, %r138, %r139, %r140, %r141}, {%r142, %r143, %r144, %r145, %r146, %r147, %r148, %r149}, {%f166, %f165, %f164, %f163, %f162, %f161, %f160, %f159};
$L__BB2_11:
	add.s32 	%r177, %r174, 64;
	add.s32 	%r173, %r173, 4;
	setp.ne.s32 	%p41, %r173, 0;
	add.s32 	%r174, %r28, 16;
	@%p41 bra 	$L__BB2_3;
$L__BB2_12:
	setp.eq.s32 	%p42, %r10, 0;
	@%p42 bra 	$L__BB2_17;
	neg.s32 	%r176, %r10;
$L__BB2_14:
	.pragma "nounroll";
	setp.eq.s16 	%p43, %rs2, 0;
	setp.eq.s16 	%p44, %rs1, 0;
	selp.b32 	%r40, %r3, %r177, %p44;
	selp.b32 	%r150, %r177, %r3, %p44;
	selp.b32 	%r151, %r177, %r4, %p43;
	selp.b32 	%r152, %r4, %r177, %p43;
	setp.ge.u32 	%p45, %r40, %r5;
	setp.ge.u32 	%p46, %r150, %r6;
	or.pred  	%p47, %p45, %p46;
	setp.ge.u32 	%p48, %r151, %r7;
	or.pred  	%p49, %p47, %p48;
	setp.ge.u32 	%p50, %r152, %r8;
	or.pred  	%p51, %p49, %p50;
	@%p51 bra 	$L__BB2_16;
	mul.lo.s32 	%r153, %r40, %r51;
	cvt.u64.u32 	%rd46, %r153;
	cvt.u64.u32 	%rd47, %r150;
	add.s64 	%rd48, %rd46, %rd47;
	shl.b64 	%rd49, %rd48, 1;
	add.s64 	%rd50, %rd2, %rd49;
	mul.lo.s32 	%r154, %r151, %r52;
	cvt.u64.u32 	%rd51, %r154;
	cvt.u64.u32 	%rd52, %r152;
	add.s64 	%rd53, %rd51, %rd52;
	shl.b64 	%rd54, %rd53, 1;
	add.s64 	%rd55, %rd1, %rd54;
	wmma.load.a.sync.aligned.col.m16n16k16.global.f16 	{%r155, %r156, %r157, %r158, %r159, %r160, %r161, %r162}, [%rd50], %r51;
	wmma.load.b.sync.aligned.row.m16n16k16.global.f16 	{%r163, %r164, %r165, %r166, %r167, %r168, %r169, %r170}, [%rd55], %r52;
	wmma.mma.sync.aligned.col.row.m16n16k16.f32.f32 {%f166, %f165, %f164, %f163, %f162, %f161, %f160, %f159}, {%r155, %r156, %r157, %r158, %r159, %r160, %r161, %r162}, {%r163, %r164, %r165, %r166, %r167, %r168, %r169, %r170}, {%f166, %f165, %f164, %f163, %f162, %f161, %f160, %f159};
$L__BB2_16:
	add.s32 	%r177, %r177, 16;
	add.s32 	%r176, %r176, 1;
	setp.ne.s32 	%p52, %r176, 0;
	@%p52 bra 	$L__BB2_14;
$L__BB2_17:
	shl.b32 	%r46, %r1, 4;
	shl.b32 	%r47, %r2, 4;
	setp.ge.u32 	%p53, %r46, %r48;
	setp.ge.u32 	%p54, %r47, %r49;
	or.pred  	%p55, %p53, %p54;
	@%p55 bra 	$L__BB2_19;
	ld.param.u32 	%r172, [_Z15mma_wmma_kernelI6__halffLi16ELi16ELi16EN6nvcuda4wmma9col_majorENS2_9row_majorEEvPKT_S7_PT0_jjjjjjbbff_param_8];
	ld.param.u64 	%rd62, [_Z15mma_wmma_kernelI6__halffLi16ELi16ELi16EN6nvcuda4wmma9col_majorENS2_9row_majorEEvPKT_S7_PT0_jjjjjjbbff_param_2];
	mul.lo.s32 	%r171, %r172, %r46;
	cvt.u64.u32 	%rd56, %r171;
	cvt.u64.u32 	%rd57, %r47;
	add.s64 	%rd58, %rd56, %rd57;
	cvta.to.global.u64 	%rd59, %rd62;
	shl.b64 	%rd60, %rd58, 2;
	add.s64 	%rd61, %rd59, %rd60;
	wmma.load.c.sync.aligned.row.m16n16k16.global.f32 	{%f127, %f128, %f129, %f130, %f131, %f132, %f133, %f134}, [%rd61], %r172;
	mul.f32 	%f135, %f122, %f127;
	fma.rn.f32 	%f136, %f121, %f166, %f135;
	mul.f32 	%f137, %f122, %f128;
	fma.rn.f32 	%f138, %f121, %f165, %f137;
	mul.f32 	%f139, %f122, %f129;
	fma.rn.f32 	%f140, %f121, %f164, %f139;
	mul.f32 	%f141, %f122, %f130;
	fma.rn.f32 	%f142, %f121, %f163, %f141;
	mul.f32 	%f143, %f122, %f131;
	fma.rn.f32 	%f144, %f121, %f162, %f143;
	mul.f32 	%f145, %f122, %f132;
	fma.rn.f32 	%f146, %f121, %f161, %f145;
	mul.f32 	%f147, %f122, %f133;
	fma.rn.f32 	%f148, %f121, %f160, %f147;
	mul.f32 	%f149, %f122, %f134;
	fma.rn.f32 	%f150, %f121, %f159, %f149;
	wmma.store.d.sync.aligned.row.m16n16k16.global.f32 	[%rd61], {%f136, %f138, %f140, %f142, %f144, %f146, %f148, %f150}, %r172;
$L__BB2_19:
	ret;

}
	// .globl	_Z15mma_wmma_kernelI6__halffLi16ELi16ELi16EN6nvcuda4wmma9col_majorES3_EvPKT_S6_PT0_jjjjjjbbff
.visible .entry _Z15mma_wmma_kernelI6__halffLi16ELi16ELi16EN6nvcuda4wmma9col_majorES3_EvPKT_S6_PT0_jjjjjjbbff(
	.param .u64 .ptr .align 1 _Z15mma_wmma_kernelI6__halffLi16ELi16ELi16EN6nvcuda4wmma9col_majorES3_EvPKT_S6_PT0_jjjjjjbbff_param_0,
	.param .u64 .ptr .align 1 _Z15mma_wmma_kernelI6__halffLi16ELi16ELi16EN6nvcuda4wmma9col_majorES3_EvPKT_S6_PT0_jjjjjjbbff_param_1,
	.param .u64 .ptr .align 1 _Z15mma_wmma_kernelI6__halffLi16ELi16ELi16EN6nvcuda4wmma9col_majorES3_EvPKT_S6_PT0_jjjjjjbbff_param_2,
	.param .u32 _Z15mma_wmma_kernelI6__halffLi16ELi16ELi16EN6nvcuda4wmma9col_majorES3_EvPKT_S6_PT0_jjjjjjbbff_param_3,
	.param .u32 _Z15mma_wmma_kernelI6__halffLi16ELi16ELi16EN6nvcuda4wmma9col_majorES3_EvPKT_S6_PT0_jjjjjjbbff_param_4,
	.param .u32 _Z15mma_wmma_kernelI6__halffLi16ELi16ELi16EN6nvcuda4wmma9col_majorES3_EvPKT_S6_PT0_jjjjjjbbff_param_5,
	.param .u32 _Z15mma_wmma_kernelI6__halffLi16ELi16ELi16EN6nvcuda4wmma9col_majorES3_EvPKT_S6_PT0_jjjjjjbbff_param_6,
	.param .u32 _Z15mma_wmma_kernelI6__halffLi16ELi16ELi16EN6nvcuda4wmma9col_majorES3_EvPKT_S6_PT0_jjjjjjbbff_param_7,
	.param .u32 _Z15mma_wmma_kernelI6__halffLi16ELi16ELi16EN6nvcuda4wmma9col_majorES3_EvPKT_S6_PT0_jjjjjjbbff_param_8,
	.param .u8 _Z15mma_wmma_kernelI6__halffLi16ELi16ELi16EN6nvcuda4wmma9col_majorES3_EvPKT_S6_PT0_jjjjjjbbff_param_9,
	.param .u8 _Z15mma_wmma_kernelI6__halffLi16ELi16ELi16EN6nvcuda4wmma9col_majorES3_EvPKT_S6_PT0_jjjjjjbbff_param_10,
	.param .f32 _Z15mma_wmma_kernelI6__halffLi16ELi16ELi16EN6nvcuda4wmma9col_majorES3_EvPKT_S6_PT0_jjjjjjbbff_param_11,
	.param .f32 _Z15mma_wmma_kernelI6__halffLi16ELi16ELi16EN6nvcuda4wmma9col_majorES3_EvPKT_S6_PT0_jjjjjjbbff_param_12
)
{
	.reg .pred 	%p<56>;
	.reg .b16 	%rs<3>;
	.reg .b32 	%r<178>;
	.reg .b32 	%f<231>;
	.reg .b64 	%rd<63>;

	ld.param.u64 	%rd4, [_Z15mma_wmma_kernelI6__halffLi16ELi16ELi16EN6nvcuda4wmma9col_majorES3_EvPKT_S6_PT0_jjjjjjbbff_param_0];
	ld.param.u64 	%rd5, [_Z15mma_wmma_kernelI6__halffLi16ELi16ELi16EN6nvcuda4wmma9col_majorES3_EvPKT_S6_PT0_jjjjjjbbff_param_1];
	ld.param.u32 	%r48, [_Z15mma_wmma_kernelI6__halffLi16ELi16ELi16EN6nvcuda4wmma9col_majorES3_EvPKT_S6_PT0_jjjjjjbbff_param_3];
	ld.param.u32 	%r49, [_Z15mma_wmma_kernelI6__halffLi16ELi16ELi16EN6nvcuda4wmma9col_majorES3_EvPKT_S6_PT0_jjjjjjbbff_param_4];
	ld.param.u32 	%r50, [_Z15mma_wmma_kernelI6__halffLi16ELi16ELi16EN6nvcuda4wmma9col_majorES3_EvPKT_S6_PT0_jjjjjjbbff_param_5];
	ld.param.u32 	%r51, [_Z15mma_wmma_kernelI6__halffLi16ELi16ELi16EN6nvcuda4wmma9col_majorES3_EvPKT_S6_PT0_jjjjjjbbff_param_6];
	ld.param.u32 	%r52, [_Z15mma_wmma_kernelI6__halffLi16ELi16ELi16EN6nvcuda4wmma9col_majorES3_EvPKT_S6_PT0_jjjjjjbbff_param_7];
	ld.param.s8 	%rs1, [_Z15mma_wmma_kernelI6__halffLi16ELi16ELi16EN6nvcuda4wmma9col_majorES3_EvPKT_S6_PT0_jjjjjjbbff_param_9];
	ld.param.s8 	%rs2, [_Z15mma_wmma_kernelI6__halffLi16ELi16ELi16EN6nvcuda4wmma9col_majorES3_EvPKT_S6_PT0_jjjjjjbbff_param_10];
	ld.param.f32 	%f121, [_Z15mma_wmma_kernelI6__halffLi16ELi16ELi16EN6nvcuda4wmma9col_majorES3_EvPKT_S6_PT0_jjjjjjbbff_param_11];
	ld.param.f32 	%f122, [_Z15mma_wmma_kernelI6__halffLi16ELi16ELi16EN6nvcuda4wmma9col_majorES3_EvPKT_S6_PT0_jjjjjjbbff_param_12];
	cvta.to.global.u64 	%rd1, %rd5;
	cvta.to.global.u64 	%rd2, %rd4;
	mov.u32 	%r54, %ntid.x;
	mov.u32 	%r55, %ctaid.x;
	mov.u32 	%r56, %tid.x;
	mad.lo.s32 	%r57, %r54, %r55, %r56;
	shr.u32 	%r1, %r57, 5;
	mov.u32 	%r58, %ntid.y;
	mov.u32 	%r59, %ctaid.y;
	mov.u32 	%r60, %tid.y;
	mad.lo.s32 	%r2, %r58, %r59, %r60;
	setp.eq.s32 	%p1, %r50, 0;
	mov.f32 	%f166, 0f00000000;
	mov.f32 	%f165, %f166;
	mov.f32 	%f164, %f166;
	mov.f32 	%f163, %f166;
	mov.f32 	%f162, %f166;
	mov.f32 	%f161, %f166;
	mov.f32 	%f160, %f166;
	mov.f32 	%f159, %f166;
	@%p1 bra 	$L__BB3_17;
	setp.eq.s16 	%p2, %rs1, 0;
	shl.b32 	%r3, %r1, 4;
	setp.eq.s16 	%p3, %rs2, 0;
	shl.b32 	%r4, %r2, 4;
	selp.b32 	%r5, %r50, %r48, %p2;
	selp.b32 	%r6, %r48, %r50, %p2;
	selp.b32 	%r7, %r50, %r49, %p3;
	selp.b32 	%r8, %r49, %r50, %p3;
	add.s32 	%r62, %r50, -1;
	shr.u32 	%r63, %r62, 4;
	add.s32 	%r9, %r63, 1;
	and.b32  	%r10, %r9, 3;
	setp.lt.u32 	%p4, %r50, 49;
	mov.b32 	%r177, 0;
	mov.f32 	%f159, 0f00000000;
	mov.f32 	%f160, %f159;
	mov.f32 	%f161, %f159;
	mov.f32 	%f162, %f159;
	mov.f32 	%f163, %f159;
	mov.f32 	%f164, %f159;
	mov.f32 	%f165, %f159;
	mov.f32 	%f166, %f159;
	@%p4 bra 	$L__BB3_12;
	and.b32  	%r65, %r9, 536870908;
	neg.s32 	%r173, %r65;
	mov.b32 	%r174, 0;
	mov.f32 	%f159, 0f00000000;
$L__BB3_3:
	setp.eq.s16 	%p5, %rs2, 0;
	setp.eq.s16 	%p6, %rs1, 0;
	selp.b32 	%r14, %r3, %r174, %p6;
	selp.b32 	%r66, %r174, %r3, %p6;
	selp.b32 	%r67, %r174, %r4, %p5;
	selp.b32 	%r68, %r4, %r174, %p5;
	setp.ge.u32 	%p7, %r14, %r5;
	setp.ge.u32 	%p8, %r66, %r6;
	or.pred  	%p9, %p7, %p8;
	setp.ge.u32 	%p10, %r67, %r7;
	or.pred  	%p11, %p9, %p10;
	setp.ge.u32 	%p12, %r68, %r8;
	or.pred  	%p13, %p11, %p12;
	@%p13 bra 	$L__BB3_5;
	mul.lo.s32 	%r69, %r14, %r51;
	cvt.u64.u32 	%rd6, %r69;
	cvt.u64.u32 	%rd7, %r66;
	add.s64 	%rd8, %rd6, %rd7;
	shl.b64 	%rd9, %rd8, 1;
	add.s64 	%rd10, %rd2, %rd9;
	mul.lo.s32 	%r70, %r67, %r52;
	cvt.u64.u32 	%rd11, %r70;
	cvt.u64.u32 	%rd12, %r68;
	add.s64 	%rd13, %rd11, %rd12;
	shl.b64 	%rd14, %rd13, 1;
	add.s64 	%rd15, %rd1, %rd14;
	wmma.load.a.sync.aligned.col.m16n16k16.global.f16 	{%r71, %r72, %r73, %r74, %r75, %r76, %r77, %r78}, [%rd10], %r51;
	wmma.load.b.sync.aligned.col.m16n16k16.global.f16 	{%r79, %r80, %r81, %r82, %r83, %r84, %r85, %r86}, [%rd15], %r52;
	wmma.mma.sync.aligned.col.col.m16n16k16.f32.f32 {%f166, %f165, %f164, %f163, %f162, %f161, %f160, %f159}, {%r71, %r72, %r73, %r74, %r75, %r76, %r77, %r78}, {%r79, %r80, %r81, %r82, %r83, %r84, %r85, %r86}, {%f166, %f165, %f164, %f163, %f162, %f161, %f160, %f159};
$L__BB3_5:
	setp.eq.s16 	%p14, %rs2, 0;
	setp.eq.s16 	%p15, %rs1, 0;
	add.s32 	%r18, %r174, 16;
	selp.b32 	%r19, %r3, %r18, %p15;
	selp.b32 	%r87, %r18, %r3, %p15;
	selp.b32 	%r88, %r18, %r4, %p14;
	selp.b32 	%r89, %r4, %r18, %p14;
	setp.ge.u32 	%p16, %r19, %r5;
	setp.ge.u32 	%p17, %r87, %r6;
	or.pred  	%p18, %p16, %p17;
	setp.ge.u32 	%p19, %r88, %r7;
	or.pred  	%p20, %p18, %p19;
	setp.ge.u32 	%p21, %r89, %r8;
	or.pred  	%p22, %p20, %p21;
	@%p22 bra 	$L__BB3_7;
	mul.lo.s32 	%r90, %r19, %r51;
	cvt.u64.u32 	%rd16, %r90;
	cvt.u64.u32 	%rd17, %r87;
	add.s64 	%rd18, %rd16, %rd17;
	shl.b64 	%rd19, %rd18, 1;
	add.s64 	%rd20, %rd2, %rd19;
	mul.lo.s32 	%r91, %r88, %r52;
	cvt.u64.u32 	%rd21, %r91;
	cvt.u64.u32 	%rd22, %r89;
	add.s64 	%rd23, %rd21, %rd22;
	shl.b64 	%rd24, %rd23, 1;
	add.s64 	%rd25, %rd1, %rd24;
	wmma.load.a.sync.aligned.col.m16n16k16.global.f16 	{%r92, %r93, %r94, %r95, %r96, %r97, %r98, %r99}, [%rd20], %r51;
	wmma.load.b.sync.aligned.col.m16n16k16.global.f16 	{%r100, %r101, %r102, %r103, %r104, %r105, %r106, %r107}, [%rd25], %r52;
	wmma.mma.sync.aligned.col.col.m16n16k16.f32.f32 {%f166, %f165, %f164, %f163, %f162, %f161, %f160, %f159}, {%r92, %r93, %r94, %r95, %r96, %r97, %r98, %r99}, {%r100, %r101, %r102, %r103, %r104, %r105, %r106, %r107}, {%f166, %f165, %f164, %f163, %f162, %f161, %f160, %f159};
$L__BB3_7:
	setp.eq.s16 	%p23, %rs2, 0;
	setp.eq.s16 	%p24, %rs1, 0;
	add.s32 	%r23, %r18, 16;
	selp.b32 	%r24, %r3, %r23, %p24;
	selp.b32 	%r108, %r23, %r3, %p24;
	selp.b32 	%r109, %r23, %r4, %p23;
	selp.b32 	%r110, %r4, %r23, %p23;
	setp.ge.u32 	%p25, %r24, %r5;
	setp.ge.u32 	%p26, %r108, %r6;
	or.pred  	%p27, %p25, %p26;
	setp.ge.u32 	%p28, %r109, %r7;
	or.pred  	%p29, %p27, %p28;
	setp.ge.u32 	%p30, %r110, %r8;
	or.pred  	%p31, %p29, %p30;
	@%p31 bra 	$L__BB3_9;
	mul.lo.s32 	%r111, %r24, %r51;
	cvt.u64.u32 	%rd26, %r111;
	cvt.u64.u32 	%rd27, %r108;
	add.s64 	%rd28, %rd26, %rd27;
	shl.b64 	%rd29, %rd28, 1;
	add.s64 	%rd30, %rd2, %rd29;
	mul.lo.s32 	%r112, %r109, %r52;
	cvt.u64.u32 	%rd31, %r112;
	cvt.u64.u32 	%rd32, %r110;
	add.s64 	%rd33, %rd31, %rd32;
	shl.b64 	%rd34, %rd33, 1;
	add.s64 	%rd35, %rd1, %rd34;
	wmma.load.a.sync.aligned.col.m16n16k16.global.f16 	{%r113, %r114, %r115, %r116, %r117, %r118, %r119, %r120}, [%rd30], %r51;
	wmma.load.b.sync.aligned.col.m16n16k16.global.f16 	{%r121, %r122, %r123, %r124, %r125, %r126, %r127, %r128}, [%rd35], %r52;
	wmma.mma.sync.aligned.col.col.m16n16k16.f32.f32 {%f166, %f165, %f164, %f163, %f162, %f161, %f160, %f159}, {%r113, %r114, %r115, %r116, %r117, %r118, %r119, %r120}, {%r121, %r122, %r123, %r124, %r125, %r126, %r127, %r128}, {%f166, %f165, %f164, %f163, %f162, %f161, %f160, %f159};
$L__BB3_9:
	setp.eq.s16 	%p32, %rs2, 0;
	setp.eq.s16 	%p33, %rs1, 0;
	add.s32 	%r28, %r23, 16;
	selp.b32 	%r29, %r3, %r28, %p33;
	selp.b32 	%r129, %r28, %r3, %p33;
	selp.b32 	%r130, %r28, %r4, %p32;
	selp.b32 	%r131, %r4, %r28, %p32;
	setp.ge.u32 	%p34, %r29, %r5;
	setp.ge.u32 	%p35, %r129, %r6;
	or.pred  	%p36, %p34, %p35;
	setp.ge.u32 	%p37, %r130, %r7;
	or.pred  	%p38, %p36, %p37;
	setp.ge.u32 	%p39, %r131, %r8;
	or.pred  	%p40, %p38, %p39;
	@%p40 bra 	$L__BB3_11;
	mul.lo.s32 	%r132, %r29, %r51;
	cvt.u64.u32 	%rd36, %r132;
	cvt.u64.u32 	%rd37, %r129;
	add.s64 	%rd38, %rd36, %rd37;
	shl.b64 	%rd39, %rd38, 1;
	add.s64 	%rd40, %rd2, %rd39;
	mul.lo.s32 	%r133, %r130, %r52;
	cvt.u64.u32 	%rd41, %r133;
	cvt.u64.u32 	%rd42, %r131;
	add.s64 	%rd43, %rd41, %rd42;
	shl.b64 	%rd44, %rd43, 1;
	add.s64 	%rd45, %rd1, %rd44;
	wmma.load.a.sync.aligned.col.m16n16k16.global.f16 	{%r134, %r135, %r136, %r137, %r138, %r139, %r140, %r141}, [%rd40], %r51;
	wmma.load.b.sync.aligned.col.m16n16k16.global.f16 	{%r142, %r143, %r144, %r145, %r146, %r147, %r148, %r149}, [%rd45], %r52;
	wmma.mma.sync.aligned.col.col.m16n16k16.f32.f32 {%f166, %f165, %f164, %f163, %f162, %f161, %f160, %f159}, {%r134, %r135, %r136, %r137, %r138, %r139, %r140, %r141}, {%r142, %r143, %r144, %r145, %r146, %r147, %r148, %r149}, {%f166, %f165, %f164, %f163, %f162, %f161, %f160, %f159};
$L__BB3_11:
	add.s32 	%r177, %r174, 64;
	add.s32 	%r173, %r173, 4;
	setp.ne.s32 	%p41, %r173, 0;
	add.s32 	%r174, %r28, 16;
	@%p41 bra 	$L__BB3_3;
$L__BB3_12:
	setp.eq.s32 	%p42, %r10, 0;
	@%p42 bra 	$L__BB3_17;
	neg.s32 	%r176, %r10;
$L__BB3_14:
	.pragma "nounroll";
	setp.eq.s16 	%p43, %rs2, 0;
	setp.eq.s16 	%p44, %rs1, 0;
	selp.b32 	%r40, %r3, %r177, %p44;
	selp.b32 	%r150, %r177, %r3, %p44;
	selp.b32 	%r151, %r177, %r4, %p43;
	selp.b32 	%r152, %r4, %r177, %p43;
	setp.ge.u32 	%p45, %r40, %r5;
	setp.ge.u32 	%p46, %r150, %r6;
	or.pred  	%p47, %p45, %p46;
	setp.ge.u32 	%p48, %r151, %r7;
	or.pred  	%p49, %p47, %p48;
	setp.ge.u32 	%p50, %r152, %r8;
	or.pred  	%p51, %p49, %p50;
	@%p51 bra 	$L__BB3_16;
	mul.lo.s32 	%r153, %r40, %r51;
	cvt.u64.u32 	%rd46, %r153;
	cvt.u64.u32 	%rd47, %r150;
	add.s64 	%rd48, %rd46, %rd47;
	shl.b64 	%rd49, %rd48, 1;
	add.s64 	%rd50, %rd2, %rd49;
	mul.lo.s32 	%r154, %r151, %r52;
	cvt.u64.u32 	%rd51, %r154;
	cvt.u64.u32 	%rd52, %r152;
	add.s64 	%rd53, %rd51, %rd52;
	shl.b64 	%rd54, %rd53, 1;
	add.s64 	%rd55, %rd1, %rd54;
	wmma.load.a.sync.aligned.col.m16n16k16.global.f16 	{%r155, %r156, %r157, %r158, %r159, %r160, %r161, %r162}, [%rd50], %r51;
	wmma.load.b.sync.aligned.col.m16n16k16.global.f16 	{%r163, %r164, %r165, %r166, %r167, %r168, %r169, %r170}, [%rd55], %r52;
	wmma.mma.sync.aligned.col.col.m16n16k16.f32.f32 {%f166, %f165, %f164, %f163, %f162, %f161, %f160, %f159}, {%r155, %r156, %r157, %r158, %r159, %r160, %r161, %r162}, {%r163, %r164, %r165, %r166, %r167, %r168, %r169, %r170}, {%f166, %f165, %f164, %f163, %f162, %f161, %f160, %f159};
$L__BB3_16:
	add.s32 	%r177, %r177, 16;
	add.s32 	%r176, %r176, 1;
	setp.ne.s32 	%p52, %r176, 0;
	@%p52 bra 	$L__BB3_14;
$L__BB3_17:
	shl.b32 	%r46, %r1, 4;
	shl.b32 	%r47, %r2, 4;
	setp.ge.u32 	%p53, %r46, %r48;
	setp.ge.u32 	%p54, %r47, %r49;
	or.pred  	%p55, %p53, %p54;
	@%p55 bra 	$L__BB3_19;
	ld.param.u32 	%r172, [_Z15mma_wmma_kernelI6__halffLi16ELi16ELi16EN6nvcuda4wmma9col_majorES3_EvPKT_S6_PT0_jjjjjjbbff_param_8];
	ld.param.u64 	%rd62, [_Z15mma_wmma_kernelI6__halffLi16ELi16ELi16EN6nvcuda4wmma9col_majorES3_EvPKT_S6_PT0_jjjjjjbbff_param_2];
	mul.lo.s32 	%r171, %r172, %r46;
	cvt.u64.u32 	%rd56, %r171;
	cvt.u64.u32 	%rd57, %r47;
	add.s64 	%rd58, %rd56, %rd57;
	cvta.to.global.u64 	%rd59, %rd62;
	shl.b64 	%rd60, %rd58, 2;
	add.s64 	%rd61, %rd59, %rd60;
	wmma.load.c.sync.aligned.row.m16n16k16.global.f32 	{%f127, %f128, %f129, %f130, %f131, %f132, %f133, %f134}, [%rd61], %r172;
	mul.f32 	%f135, %f122, %f127;
	fma.rn.f32 	%f136, %f121, %f166, %f135;
	mul.f32 	%f137, %f122, %f128;
	fma.rn.f32 	%f138, %f121, %f165, %f137;
	mul.f32 	%f139, %f122, %f129;
	fma.rn.f32 	%f140, %f121, %f164, %f139;
	mul.f32 	%f141, %f122, %f130;
	fma.rn.f32 	%f142, %f121, %f163, %f141;
	mul.f32 	%f143, %f122, %f131;
	fma.rn.f32 	%f144, %f121, %f162, %f143;
	mul.f32 	%f145, %f122, %f132;
	fma.rn.f32 	%f146, %f121, %f161, %f145;
	mul.f32 	%f147, %f122, %f133;
	fma.rn.f32 	%f148, %f121, %f160, %f147;
	mul.f32 	%f149, %f122, %f134;
	fma.rn.f32 	%f150, %f121, %f159, %f149;
	wmma.store.d.sync.aligned.row.m16n16k16.global.f32 	[%rd61], {%f136, %f138, %f140, %f142, %f144, %f146, %f148, %f150}, %r172;
$L__BB3_19:
	ret;

}


// ===== COMPILED SASS (sm_100) =====

	.target	sm_100

	.elftype	@"ET_EXEC"


//--------------------- .note.nv.tkinfo           --------------------------
	.section	.note.nv.tkinfo,"",@"SHT_NOTE"
	.sectionflags	@"SHF_NOTE_NV_TKINFO"
	.tkinfo
        /*0018*/ 	.word	0x00000002
        /*0030*/ 	.string	""
        /*0030*/ 	.string	"ptxas"
        /*0030*/ 	.string	"Cuda compilation tools, release 13.0, V13.0.88"
        /*0030*/ 	.string	"Build cuda_13.0.r13.0/compiler.36424714_0"
        /*0030*/ 	.string	"-arch sm_100 -m 64 "



//--------------------- .note.nv.cuinfo           --------------------------
	.section	.note.nv.cuinfo,"",@"SHT_NOTE"
	.sectionflags	@"SHF_NOTE_NV_CUINFO"
        /*0018*/ 	.short	0x0002
        /*001a*/ 	.short	0x0064
        /*001c*/ 	.short	0x0082
	.zero		2


//--------------------- .nv.info                  --------------------------
	.section	.nv.info,"",@"SHT_CUDA_INFO"
	.align	4


	//----- nvinfo : EIATTR_REGCOUNT
	.align		4
        /*0000*/ 	.byte	0x04, 0x2f
        /*0002*/ 	.short	(.L_1 - .L_0)
	.align		4
.L_0:
        /*0004*/ 	.word	index@(_Z15mma_wmma_kernelI6__halffLi16ELi16ELi16EN6nvcuda4wmma9row_majorES3_EvPKT_S6_PT0_jjjjjjbbff)
        /*0008*/ 	.word	0x00000020


	//----- nvinfo : EIATTR_FRAME_SIZE
	.align		4
.L_1:
        /*000c*/ 	.byte	0x04, 0x11
        /*000e*/ 	.short	(.L_3 - .L_2)
	.align		4
.L_2:
        /*0010*/ 	.word	index@(_Z15mma_wmma_kernelI6__halffLi16ELi16ELi16EN6nvcuda4wmma9row_majorES3_EvPKT_S6_PT0_jjjjjjbbff)
        /*0014*/ 	.word	0x00000000


	//----- nvinfo : EIATTR_REGCOUNT
	.align		4
.L_3:
        /*0018*/ 	.byte	0x04, 0x2f
        /*001a*/ 	.short	(.L_5 - .L_4)
	.align		4
.L_4:
        /*001c*/ 	.word	index@(_Z15mma_wmma_kernelI6__halffLi16ELi16ELi16EN6nvcuda4wmma9row_majorENS2_9col_majorEEvPKT_S7_PT0_jjjjjjbbff)
        /*0020*/ 	.word	0x00000020


	//----- nvinfo : EIATTR_FRAME_SIZE
	.align		4
.L_5:
        /*0024*/ 	.byte	0x04, 0x11
        /*0026*/ 	.short	(.L_7 - .L_6)
	.align		4
.L_6:
        /*0028*/ 	.word	index@(_Z15mma_wmma_kernelI6__halffLi16ELi16ELi16EN6nvcuda4wmma9row_majorENS2_9col_majorEEvPKT_S7_PT0_jjjjjjbbff)
        /*002c*/ 	.word	0x00000000


	//----- nvinfo : EIATTR_REGCOUNT
	.align		4
.L_7:
        /*0030*/ 	.byte	0x04, 0x2f
        /*0032*/ 	.short	(.L_9 - .L_8)
	.align		4
.L_8:
        /*0034*/ 	.word	index@(_Z15mma_wmma_kernelI6__halffLi16ELi16ELi16EN6nvcuda4wmma9col_majorENS2_9row_majorEEvPKT_S7_PT0_jjjjjjbbff)
        /*0038*/ 	.word	0x00000020


	//----- nvinfo : EIATTR_FRAME_SIZE
	.align		4
.L_9:
        /*003c*/ 	.byte	0x04, 0x11
        /*003e*/ 	.short	(.L_11 - .L_10)
	.align		4
.L_10:
        /*0040*/ 	.word	index@(_Z15mma_wmma_kernelI6__halffLi16ELi16ELi16EN6nvcuda4wmma9col_majorENS2_9row_majorEEvPKT_S7_PT0_jjjjjjbbff)
        /*0044*/ 	.word	0x00000000


	//----- nvinfo : EIATTR_REGCOUNT
	.align		4
.L_11:
        /*0048*/ 	.byte	0x04, 0x2f
        /*004a*/ 	.short	(.L_13 - .L_12)
	.align		4
.L_12:
        /*004c*/ 	.word	index@(_Z15mma_wmma_kernelI6__halffLi16ELi16ELi16EN6nvcuda4wmma9col_majorES3_EvPKT_S6_PT0_jjjjjjbbff)
        /*0050*/ 	.word	0x00000020


	//----- nvinfo : EIATTR_FRAME_SIZE
	.align		4
.L_13:
        /*0054*/ 	.byte	0x04, 0x11
        /*0056*/ 	.short	(.L_15 - .L_14)
	.align		4
.L_14:
        /*0058*/ 	.word	index@(_Z15mma_wmma_kernelI6__halffLi16ELi16ELi16EN6nvcuda4wmma9col_majorES3_EvPKT_S6_PT0_jjjjjjbbff)
        /*005c*/ 	.word	0x00000000


	//----- nvinfo : EIATTR_MIN_STACK_SIZE
	.align		4
.L_15:
        /*0060*/ 	.byte	0x04, 0x12
        /*0062*/ 	.short	(.L_17 - .L_16)
	.align		4
.L_16:
        /*0064*/ 	.word	index@(_Z15mma_wmma_kernelI6__halffLi16ELi16ELi16EN6nvcuda4wmma9col_majorES3_EvPKT_S6_PT0_jjjjjjbbff)
        /*0068*/ 	.word	0x00000000


	//----- nvinfo : EIATTR_MIN_STACK_SIZE
	.align		4
.L_17:
        /*006c*/ 	.byte	0x04, 0x12
        /*006e*/ 	.short	(.L_19 - .L_18)
	.align		4
.L_18:
        /*0070*/ 	.word	index@(_Z15mma_wmma_kernelI6__halffLi16ELi16ELi16EN6nvcuda4wmma9col_majorENS2_9row_majorEEvPKT_S7_PT0_jjjjjjbbff)
        /*0074*/ 	.word	0x00000000


	//----- nvinfo : EIATTR_MIN_STACK_SIZE
	.align		4
.L_19:
        /*0078*/ 	.byte	0x04, 0x12
        /*007a*/ 	.short	(.L_21 - .L_20)
	.align		4
.L_20:
        /*007c*/ 	.word	index@(_Z15mma_wmma_kernelI6__halffLi16ELi16ELi16EN6nvcuda4wmma9row_majorENS2_9col_majorEEvPKT_S7_PT0_jjjjjjbbff)
        /*0080*/ 	.word	0x00000000


	//----- nvinfo : EIATTR_MIN_STACK_SIZE
	.align		4
.L_21:
        /*0084*/ 	.byte	0x04, 0x12
        /*0086*/ 	.short	(.L_23 - .L_22)
	.align		4
.L_22:
        /*0088*/ 	.word	index@(_Z15mma_wmma_kernelI6__halffLi16ELi16ELi16EN6nvcuda4wmma9row_majorES3_EvPKT_S6_PT0_jjjjjjbbff)
        /*008c*/ 	.word	0x00000000
.L_23:


//--------------------- .nv.compat                --------------------------
	.section	.nv.compat,"",@"SHT_CUDA_COMPAT_INFO"
	.align	4
        /*0000*/ 	.byte	0x02, 0x09, 0x00, 0x00, 0x02, 0x02, 0x01, 0x00, 0x02, 0x05, 0x05, 0x00, 0x03, 0x07, 0x01, 0x01
        /*0010*/ 	.byte	0x02, 0x03, 0x00, 0x00, 0x02, 0x06, 0x01, 0x00, 0x04, 0x0b, 0x08, 0x00, 0x09, 0x00, 0x00, 0x00
        /*0020*/ 	.byte	0x00, 0x00, 0x00, 0x00


//--------------------- .nv.info._Z15mma_wmma_kernelI6__halffLi16ELi16ELi16EN6nvcuda4wmma9col_majorES3_EvPKT_S6_PT0_jjjjjjbbff --------------------------
	.section	.nv.info._Z15mma_wmma_kernelI6__halffLi16ELi16ELi16EN6nvcuda4wmma9col_majorES3_EvPKT_S6_PT0_jjjjjjbbff,"",@"SHT_CUDA_INFO"
	.sectionflags	@""
	.align	4


	//----- nvinfo : EIATTR_CUDA_API_VERSION
	.align		4
        /*0000*/ 	.byte	0x04, 0x37
        /*0002*/ 	.short	(.L_25 - .L_24)
.L_24:
        /*0004*/ 	.word	0x00000082


	//----- nvinfo : EIATTR_KPARAM_INFO
	.align		4
.L_25:
        /*0008*/ 	.byte	0x04, 0x17
        /*000a*/ 	.short	(.L_27 - .L_26)
.L_26:
        /*000c*/ 	.word	0x00000000
        /*0010*/ 	.short	0x000c
        /*0012*/ 	.short	0x0038
        /*0014*/ 	.byte	0x00, 0xf0, 0x11, 0x00


	//----- nvinfo : EIATTR_KPARAM_INFO
	.align		4
.L_27:
        /*0018*/ 	.byte	0x04, 0x17
        /*001a*/ 	.short	(.L_29 - .L_28)
.L_28:
        /*001c*/ 	.word	0x00000000
        /*0020*/ 	.short	0x000b
        /*0022*/ 	.short	0x0034
        /*0024*/ 	.byte	0x00, 0xf0, 0x11, 0x00


	//----- nvinfo : EIATTR_KPARAM_INFO
	.align		4
.L_29:
        /*0028*/ 	.byte	0x04, 0x17
        /*002a*/ 	.short	(.L_31 - .L_30)
.L_30:
        /*002c*/ 	.word	0x00000000
        /*0030*/ 	.short	0x000a
        /*0032*/ 	.short	0x0031
        /*0034*/ 	.byte	0x00, 0xf0, 0x05, 0x00


	//----- nvinfo : EIATTR_KPARAM_INFO
	.align		4
.L_31:
        /*0038*/ 	.byte	0x04, 0x17
        /*003a*/ 	.short	(.L_33 - .L_32)
.L_32:
        /*003c*/ 	.word	0x00000000
        /*0040*/ 	.short	0x0009
        /*0042*/ 	.short	0x0030
        /*0044*/ 	.byte	0x00, 0xf0, 0x05, 0x00


	//----- nvinfo : EIATTR_KPARAM_INFO
	.align		4
.L_33:
        /*0048*/ 	.byte	0x04, 0x17
        /*004a*/ 	.short	(.L_35 - .L_34)
.L_34:
        /*004c*/ 	.word	0x00000000
        /*0050*/ 	.short	0x0008
        /*0052*/ 	.short	0x002c
        /*0054*/ 	.byte	0x00, 0xf0, 0x11, 0x00


	//----- nvinfo : EIATTR_KPARAM_INFO
	.align		4
.L_35:
        /*0058*/ 	.byte	0x04, 0x17
        /*005a*/ 	.short	(.L_37 - .L_36)
.L_36:
        /*005c*/ 	.word	0x00000000
        /*0060*/ 	.short	0x0007
        /*0062*/ 	.short	0x0028
        /*0064*/ 	.byte	0x00, 0xf0, 0x11, 0x00


	//----- nvinfo : EIATTR_KPARAM_INFO
	.align		4
.L_37:
        /*0068*/ 	.byte	0x04, 0x17
        /*006a*/ 	.short	(.L_39 - .L_38)
.L_38:
        /*006c*/ 	.word	0x00000000
        /*0070*/ 	.short	0x0006
        /*0072*/ 	.short	0x0024
        /*0074*/ 	.byte	0x00, 0xf0, 0x11, 0x00


	//----- nvinfo : EIATTR_KPARAM_INFO
	.align		4
.L_39:
        /*0078*/ 	.byte	0x04, 0x17
        /*007a*/ 	.short	(.L_41 - .L_40)
.L_40:
        /*007c*/ 	.word	0x00000000
        /*0080*/ 	.short	0x0005
        /*0082*/ 	.short	0x0020
        /*0084*/ 	.byte	0x00, 0xf0, 0x11, 0x00


	//----- nvinfo : EIATTR_KPARAM_INFO
	.align		4
.L_41:
        /*0088*/ 	.byte	0x04, 0x17
        /*008a*/ 	.short	(.L_43 - .L_42)
.L_42:
        /*008c*/ 	.word	0x00000000
        /*0090*/ 	.short	0x0004
        /*0092*/ 	.short	0x001c
        /*0094*/ 	.byte	0x00, 0xf0, 0x11, 0x00


	//----- nvinfo : EIATTR_KPARAM_INFO
	.align		4
.L_43:
        /*0098*/ 	.byte	0x04, 0x17
        /*009a*/ 	.short	(.L_45 - .L_44)
.L_44:
        /*009c*/ 	.word	0x00000000
        /*00a0*/ 	.short	0x0003
        /*00a2*/ 	.short	0x0018
        /*00a4*/ 	.byte	0x00, 0xf0, 0x11, 0x00


	//----- nvinfo : EIATTR_KPARAM_INFO
	.align		4
.L_45:
        /*00a8*/ 	.byte	0x04, 0x17
        /*00aa*/ 	.short	(.L_47 - .L_46)
.L_46:
        /*00ac*/ 	.word	0x00000000
        /*00b0*/ 	.short	0x0002
        /*00b2*/ 	.short	0x0010
        /*00b4*/ 	.byte	0x00, 0xf5, 0x21, 0x00


	//----- nvinfo : EIATTR_KPARAM_INFO
	.align		4
.L_47:
        /*00b8*/ 	.byte	0x04, 0x17
        /*00ba*/ 	.short	(.L_49 - .L_48)
.L_48:
        /*00bc*/ 	.word	0x00000000
        /*00c0*/ 	.short	0x0001
        /*00c2*/ 	.short	0x0008
        /*00c4*/ 	.byte	0x00, 0xf5, 0x21, 0x00


	//----- nvinfo : EIATTR_KPARAM_INFO
	.align		4
.L_49:
        /*00c8*/ 	.byte	0x04, 0x17
        /*00ca*/ 	.short	(.L_51 - .L_50)
.L_50:
        /*00cc*/ 	.word	0x00000000
        /*00d0*/ 	.short	0x0000
        /*00d2*/ 	.short	0x0000
        /*00d4*/ 	.byte	0x00, 0xf5, 0x21, 0x00


	//----- nvinfo : EIATTR_SPARSE_MMA_MASK
	.align		4
.L_51:
        /*00d8*/ 	.byte	0x03, 0x50
        /*00da*/ 	.short	0x0000


	//----- nvinfo : EIATTR_WMMA_USED
	.align		4
        /*00dc*/ 	.byte	0x01, 0x2b
	.zero		2


	//----- nvinfo : EIATTR_MAXREG_COUNT
	.align		4
        /*00e0*/ 	.byte	0x03, 0x1b
        /*00e2*/ 	.short	0x00ff


	//----- nvinfo : EIATTR_MERCURY_ISA_VERSION
	.align		4
        /*00e4*/ 	.byte	0x03, 0x5f
        /*00e6*/ 	.short	0x0101


	//----- nvinfo : EIATTR_VRC_CTA_INIT_COUNT
	.align		4
        /*00e8*/ 	.byte	0x02, 0x4a
	.zero		1
	.zero		1


	//----- nvinfo : EIATTR_EXIT_INSTR_OFFSETS
	.align		4
        /*00ec*/ 	.byte	0x04, 0x1c
        /*00ee*/ 	.short	(.L_53 - .L_52)


	//   ....[0]....
.L_52:
        /*00f0*/ 	.word	0x00001520


	//   ....[1]....
        /*00f4*/ 	.word	0x000017e0


	//----- nvinfo : EIATTR_CRS_STACK_SIZE
	.align		4
.L_53:
        /*00f8*/ 	.byte	0x04, 0x1e
        /*00fa*/ 	.short	(.L_55 - .L_54)
.L_54:
        /*00fc*/ 	.word	0x00000000


	//----- nvinfo : EIATTR_CBANK_PARAM_SIZE
	.align		4
.L_55:
        /*0100*/ 	.byte	0x03, 0x19
        /*0102*/ 	.short	0x003c


	//----- nvinfo : EIATTR_PARAM_CBANK
	.align		4
        /*0104*/ 	.byte	0x04, 0x0a
        /*0106*/ 	.short	(.L_57 - .L_56)
	.align		4
.L_56:
        /*0108*/ 	.word	index@(.nv.constant0._Z15mma_wmma_kernelI6__halffLi16ELi16ELi16EN6nvcuda4wmma9col_majorES3_EvPKT_S6_PT0_jjjjjjbbff)
        /*010c*/ 	.short	0x0380
        /*010e*/ 	.short	0x003c


	//----- nvinfo : EIATTR_SW_WAR
	.align		4
.L_57:
        /*0110*/ 	.byte	0x04, 0x36
        /*0112*/ 	.short	(.L_59 - .L_58)
.L_58:
        /*0114*/ 	.word	0x00000008
.L_59:


//--------------------- .nv.info._Z15mma_wmma_kernelI6__halffLi16ELi16ELi16EN6nvcuda4wmma9col_majorENS2_9row_majorEEvPKT_S7_PT0_jjjjjjbbff --------------------------
	.section	.nv.info._Z15mma_wmma_kernelI6__halffLi16ELi16ELi16EN6nvcuda4wmma9col_majorENS2_9row_majorEEvPKT_S7_PT0_jjjjjjbbff,"",@"SHT_CUDA_INFO"
	.sectionflags	@""
	.align	4


	//----- nvinfo : EIATTR_CUDA_API_VERSION
	.align		4
        /*0000*/ 	.byte	0x04, 0x37
        /*0002*/ 	.short	(.L_61 - .L_60)
.L_60:
        /*0004*/ 	.word	0x00000082


	//----- nvinfo : EIATTR_KPARAM_INFO
	.align		4
.L_61:
        /*0008*/ 	.byte	0x04, 0x17
        /*000a*/ 	.short	(.L_63 - .L_62)
.L_62:
        /*000c*/ 	.word	0x00000000
        /*0010*/ 	.short	0x000c
        /*0012*/ 	.short	0x0038
        /*0014*/ 	.byte	0x00, 0xf0, 0x11, 0x00


	//----- nvinfo : EIATTR_KPARAM_INFO
	.align		4
.L_63:
        /*0018*/ 	.byte	0x04, 0x17
        /*001a*/ 	.short	(.L_65 - .L_64)
.L_64:
        /*001c*/ 	.word	0x00000000
        /*0020*/ 	.short	0x000b
        /*0022*/ 	.short	0x0034
        /*0024*/ 	.byte	0x00, 0xf0, 0x11, 0x00


	//----- nvinfo : EIATTR_KPARAM_INFO
	.align		4
.L_65:
        /*0028*/ 	.byte	0x04, 0x17
        /*002a*/ 	.short	(.L_67 - .L_66)
.L_66:
        /*002c*/ 	.word	0x00000000
        /*0030*/ 	.short	0x000a
        /*0032*/ 	.short	0x0031
        /*0034*/ 	.byte	0x00, 0xf0, 0x05, 0x00


	//----- nvinfo : EIATTR_KPARAM_INFO
	.align		4
.L_67:
        /*0038*/ 	.byte	0x04, 0x17
        /*003a*/ 	.short	(.L_69 - .L_68)
.L_68:
        /*003c*/ 	.word	0x00000000
        /*0040*/ 	.short	0x0009
        /*0042*/ 	.short	0x0030
        /*0044*/ 	.byte	0x00, 0xf0, 0x05, 0x00


	//----- nvinfo : EIATTR_KPARAM_INFO
	.align		4
.L_69:
        /*0048*/ 	.byte	0x04, 0x17
        /*004a*/ 	.short	(.L_71 - .L_70)
.L_70:
        /*004c*/ 	.word	0x00000000
        /*0050*/ 	.short	0x0008
        /*0052*/ 	.short	0x002c
        /*0054*/ 	.byte	0x00, 0xf0, 0x11, 0x00


	//----- nvinfo : EIATTR_KPARAM_INFO
	.align		4
.L_71:
        /*0058*/ 	.byte	0x04, 0x17
        /*005a*/ 	.short	(.L_73 - .L_72)
.L_72:
        /*005c*/ 	.word	0x00000000
        /*0060*/ 	.short	0x0007
        /*0062*/ 	.short	0x0028
        /*0064*/ 	.byte	0x00, 0xf0, 0x11, 0x00


	//----- nvinfo : EIATTR_KPARAM_INFO
	.align		4
.L_73:
        /*0068*/ 	.byte	0x04, 0x17
        /*006a*/ 	.short	(.L_75 - .L_74)
.L_74:
        /*006c*/ 	.word	0x00000000
        /*0070*/ 	.short	0x0006
        /*0072*/ 	.short	0x0024
        /*0074*/ 	.byte	0x00, 0xf0, 0x11, 0x00


	//----- nvinfo : EIATTR_KPARAM_INFO
	.align		4
.L_75:
        /*0078*/ 	.byte	0x04, 0x17
        /*007a*/ 	.short	(.L_77 - .L_76)
.L_76:
        /*007c*/ 	.word	0x00000000
        /*0080*/ 	.short	0x0005
        /*0082*/ 	.short	0x0020
        /*0084*/ 	.byte	0x00, 0xf0, 0x11, 0x00


	//----- nvinfo : EIATTR_KPARAM_INFO
	.align		4
.L_77:
        /*0088*/ 	.byte	0x04, 0x17
        /*008a*/ 	.short	(.L_79 - .L_78)
.L_78:
        /*008c*/ 	.word	0x00000000
        /*0090*/ 	.short	0x0004
        /*0092*/ 	.short	0x001c
        /*0094*/ 	.byte	0x00, 0xf0, 0x11, 0x00


	//----- nvinfo : EIATTR_KPARAM_INFO
	.align		4
.L_79:
        /*0098*/ 	.byte	0x04, 0x17
        /*009a*/ 	.short	(.L_81 - .L_80)
.L_80:
        /*009c*/ 	.word	0x00000000
        /*00a0*/ 	.short	0x0003
        /*00a2*/ 	.short	0x0018
        /*00a4*/ 	.byte	0x00, 0xf0, 0x11, 0x00


	//----- nvinfo : EIATTR_KPARAM_INFO
	.align		4
.L_81:
        /*00a8*/ 	.byte	0x04, 0x17
        /*00aa*/ 	.short	(.L_83 - .L_82)
.L_82:
        /*00ac*/ 	.word	0x00000000
        /*00b0*/ 	.short	0x0002
        /*00b2*/ 	.short	0x0010
        /*00b4*/ 	.byte	0x00, 0xf5, 0x21, 0x00


	//----- nvinfo : EIATTR_KPARAM_INFO
	.align		4
.L_83:
        /*00b8*/ 	.byte	0x04, 0x17
        /*00ba*/ 	.short	(.L_85 - .L_84)
.L_84:
        /*00bc*/ 	.word	0x00000000
        /*00c0*/ 	.short	0x0001
        /*00c2*/ 	.short	0x0008
        /*00c4*/ 	.byte	0x00, 0xf5, 0x21, 0x00


	//----- nvinfo : EIATTR_KPARAM_INFO
	.align		4
.L_85:
        /*00c8*/ 	.byte	0x04, 0x17
        /*00ca*/ 	.short	(.L_87 - .L_86)
.L_86:
        /*00cc*/ 	.word	0x00000000
        /*00d0*/ 	.short	0x0000
        /*00d2*/ 	.short	0x0000
        /*00d4*/ 	.byte	0x00, 0xf5, 0x21, 0x00


	//----- nvinfo : EIATTR_SPARSE_MMA_MASK
	.align		4
.L_87:
        /*00d8*/ 	.byte	0x03, 0x50
        /*00da*/ 	.short	0x0000


	//----- nvinfo : EIATTR_WMMA_USED
	.align		4
        /*00dc*/ 	.byte	0x01, 0x2b
	.zero		2


	//----- nvinfo : EIATTR_MAXREG_COUNT
	.align		4
        /*00e0*/ 	.byte	0x03, 0x1b
        /*00e2*/ 	.short	0x00ff


	//----- nvinfo : EIATTR_MERCURY_ISA_VERSION
	.align		4
        /*00e4*/ 	.byte	0x03, 0x5f
        /*00e6*/ 	.short	0x0101


	//----- nvinfo : EIATTR_VRC_CTA_INIT_COUNT
	.align		4
        /*00e8*/ 	.byte	0x02, 0x4a
	.zero		1
	.zero		1


	//----- nvinfo : EIATTR_EXIT_INSTR_OFFSETS
	.align		4
        /*00ec*/ 	.byte	0x04, 0x1c
        /*00ee*/ 	.short	(.L_89 - .L_88)


	//   ....[0]....
.L_88:
        /*00f0*/ 	.word	0x00001650


	//   ....[1]....
        /*00f4*/ 	.word	0x00001910


	//----- nvinfo : EIATTR_CRS_STACK_SIZE
	.align		4
.L_89:
        /*00f8*/ 	.byte	0x04, 0x1e
        /*00fa*/ 	.short	(.L_91 - .L_90)
.L_90:
        /*00fc*/ 	.word	0x00000000


	//----- nvinfo : EIATTR_CBANK_PARAM_SIZE
	.align		4
.L_91:
        /*0100*/ 	.byte	0x03, 0x19
        /*0102*/ 	.short	0x003c


	//----- nvinfo : EIATTR_PARAM_CBANK
	.align		4
        /*0104*/ 	.byte	0x04, 0x0a
        /*0106*/ 	.short	(.L_93 - .L_92)
	.align		4
.L_92:
        /*0108*/ 	.word	index@(.nv.constant0._Z15mma_wmma_kernelI6__halffLi16ELi16ELi16EN6nvcuda4wmma9col_majorENS2_9row_majorEEvPKT_S7_PT0_jjjjjjbbff)
        /*010c*/ 	.short	0x0380
        /*010e*/ 	.short	0x003c


	//----- nvinfo : EIATTR_SW_WAR
	.align		4
.L_93:
        /*0110*/ 	.byte	0x04, 0x36
        /*0112*/ 	.short	(.L_95 - .L_94)
.L_94:
        /*0114*/ 	.word	0x00000008
.L_95:


//--------------------- .nv.info._Z15mma_wmma_kernelI6__halffLi16ELi16ELi16EN6nvcuda4wmma9row_majorENS2_9col_majorEEvPKT_S7_PT0_jjjjjjbbff --------------------------
	.section	.nv.info._Z15mma_wmma_kernelI6__halffLi16ELi16ELi16EN6nvcuda4wmma9row_majorENS2_9col_majorEEvPKT_S7_PT0_jjjjjjbbff,"",@"SHT_CUDA_INFO"
	.sectionflags	@""
	.align	4


	//----- nvinfo : EIATTR_CUDA_API_VERSION
	.align		4
        /*0000*/ 	.byte	0x04, 0x37
        /*0002*/ 	.short	(.L_97 - .L_96)
.L_96:
        /*0004*/ 	.word	0x00000082


	//----- nvinfo : EIATTR_KPARAM_INFO
	.align		4
.L_97:
        /*0008*/ 	.byte	0x04, 0x17
        /*000a*/ 	.short	(.L_99 - .L_98)
.L_98:
        /*000c*/ 	.word	0x00000000
        /*0010*/ 	.short	0x000c
        /*0012*/ 	.short	0x0038
        /*0014*/ 	.byte	0x00, 0xf0, 0x11, 0x00


	//----- nvinfo : EIATTR_KPARAM_INFO
	.align		4
.L_99:
        /*0018*/ 	.byte	0x04, 0x17
        /*001a*/ 	.short	(.L_101 - .L_100)
.L_100:
        /*001c*/ 	.word	0x00000000
        /*0020*/ 	.short	0x000b
        /*0022*/ 	.short	0x0034
        /*0024*/ 	.byte	0x00, 0xf0, 0x11, 0x00


	//----- nvinfo : EIATTR_KPARAM_INFO
	.align		4
.L_101:
        /*0028*/ 	.byte	0x04, 0x17
        /*002a*/ 	.short	(.L_103 - .L_102)
.L_102:
        /*002c*/ 	.word	0x00000000
        /*0030*/ 	.short	0x000a
        /*0032*/ 	.short	0x0031
        /*0034*/ 	.byte	0x00, 0xf0, 0x05, 0x00


	//----- nvinfo : EIATTR_KPARAM_INFO
	.align		4
.L_103:
        /*0038*/ 	.byte	0x04, 0x17
        /*003a*/ 	.short	(.L_105 - .L_104)
.L_104:
        /*003c*/ 	.word	0x00000000
        /*0040*/ 	.short	0x0009
        /*0042*/ 	.short	0x0030
        /*0044*/ 	.byte	0x00, 0xf0, 0x05, 0x00


	//----- nvinfo : EIATTR_KPARAM_INFO
	.align		4
.L_105:
        /*0048*/ 	.byte	0x04, 0x17
        /*004a*/ 	.short	(.L_107 - .L_106)
.L_106:
        /*004c*/ 	.word	0x00000000
        /*0050*/ 	.short	0x0008
        /*0052*/ 	.short	0x002c
        /*0054*/ 	.byte	0x00, 0xf0, 0x11, 0x00


	//----- nvinfo : EIATTR_KPARAM_INFO
	.align		4
.L_107:
        /*0058*/ 	.byte	0x04, 0x17
        /*005a*/ 	.short	(.L_109 - .L_108)
.L_108:
        /*005c*/ 	.word	0x00000000
        /*0060*/ 	.short	0x0007
        /*0062*/ 	.short	0x0028
        /*0064*/ 	.byte	0x00, 0xf0, 0x11, 0x00


	//----- nvinfo : EIATTR_KPARAM_INFO
	.align		4
.L_109:
        /*0068*/ 	.byte	0x04, 0x17
        /*006a*/ 	.short	(.L_111 - .L_110)
.L_110:
        /*006c*/ 	.word	0x00000000
        /*0070*/ 	.short	0x0006
        /*0072*/ 	.short	0x0024
        /*0074*/ 	.byte	0x00, 0xf0, 0x11, 0x00


	//----- nvinfo : EIATTR_KPARAM_INFO
	.align		4
.L_111:
        /*0078*/ 	.byte	0x04, 0x17
        /*007a*/ 	.short	(.L_113 - .L_112)
.L_112:
        /*007c*/ 	.word	0x00000000
        /*0080*/ 	.short	0x0005
        /*0082*/ 	.short	0x0020
        /*0084*/ 	.byte	0x00, 0xf0, 0x11, 0x00


	//----- nvinfo : EIATTR_KPARAM_INFO
	.align		4
.L_113:
        /*0088*/ 	.byte	0x04, 0x17
        /*008a*/ 	.short	(.L_115 - .L_114)
.L_114:
        /*008c*/ 	.word	0x00000000
        /*0090*/ 	.short	0x0004
        /*0092*/ 	.short	0x001c
        /*0094*/ 	.byte	0x00, 0xf0, 0x11, 0x00


	//----- nvinfo : EIATTR_KPARAM_INFO
	.align		4
.L_115:
        /*0098*/ 	.byte	0x04, 0x17
        /*009a*/ 	.short	(.L_117 - .L_116)
.L_116:
        /*009c*/ 	.word	0x00000000
        /*00a0*/ 	.short	0x0003
        /*00a2*/ 	.short	0x0018
        /*00a4*/ 	.byte	0x00, 0xf0, 0x11, 0x00


	//----- nvinfo : EIATTR_KPARAM_INFO
	.align		4
.L_117:
        /*00a8*/ 	.byte	0x04, 0x17
        /*00aa*/ 	.short	(.L_119 - .L_118)
.L_118:
        /*00ac*/ 	.word	0x00000000
        /*00b0*/ 	.short	0x0002
        /*00b2*/ 	.short	0x0010
        /*00b4*/ 	.byte	0x00, 0xf5, 0x21, 0x00


	//----- nvinfo : EIATTR_KPARAM_INFO
	.align		4
.L_119:
        /*00b8*/ 	.byte	0x04, 0x17
        /*00ba*/ 	.short	(.L_121 - .L_120)
.L_120:
        /*00bc*/ 	.word	0x00000000
        /*00c0*/ 	.short	0x0001
        /*00c2*/ 	.short	0x0008
        /*00c4*/ 	.byte	0x00, 0xf5, 0x21, 0x00


	//----- nvinfo : EIATTR_KPARAM_INFO
	.align		4
.L_121:
        /*00c8*/ 	.byte	0x04, 0x17
        /*00ca*/ 	.short	(.L_123 - .L_122)
.L_122:
        /*00cc*/ 	.word	0x00000000
        /*00d0*/ 	.short	0x0000
        /*00d2*/ 	.short	0x0000
        /*00d4*/ 	.byte	0x00, 0xf5, 0x21, 0x00


	//----- nvinfo : EIATTR_SPARSE_MMA_MASK
	.align		4
.L_123:
        /*00d8*/ 	.byte	0x03, 0x50
        /*00da*/ 	.short	0x0000


	//----- nvinfo : EIATTR_WMMA_USED
	.align		4
        /*00dc*/ 	.byte	0x01, 0x2b
	.zero		2


	//----- nvinfo : EIATTR_MAXREG_COUNT
	.align		4
        /*00e0*/ 	.byte	0x03, 0x1b
        /*00e2*/ 	.short	0x00ff


	//----- nvinfo : EIATTR_MERCURY_ISA_VERSION
	.align		4
        /*00e4*/ 	.byte	0x03, 0x5f
        /*00e6*/ 	.short	0x0101


	//----- nvinfo : EIATTR_VRC_CTA_INIT_COUNT
	.align		4
        /*00e8*/ 	.byte	0x02, 0x4a
	.zero		1
	.zero		1


	//----- nvinfo : EIATTR_EXIT_INSTR_OFFSETS
	.align		4
        /*00ec*/ 	.byte	0x04, 0x1c
        /*00ee*/ 	.short	(.L_125 - .L_124)


	//   ....[0]....
.L_124:
        /*00f0*/ 	.word	0x000013e0


	//   ....[1]....
        /*00f4*/ 	.word	0x000016a0


	//----- nvinfo : EIATTR_CRS_STACK_SIZE
	.align		4
.L_125:
        /*00f8*/ 	.byte	0x04, 0x1e
        /*00fa*/ 	.short	(.L_127 - .L_126)
.L_126:
        /*00fc*/ 	.word	0x00000000


	//----- nvinfo : EIATTR_CBANK_PARAM_SIZE
	.align		4
.L_127:
        /*0100*/ 	.byte	0x03, 0x19
        /*0102*/ 	.short	0x003c


	//----- nvinfo : EIATTR_PARAM_CBANK
	.align		4
        /*0104*/ 	.byte	0x04, 0x0a
        /*0106*/ 	.short	(.L_129 - .L_128)
	.align		4
.L_128:
        /*0108*/ 	.word	index@(.nv.constant0._Z15mma_wmma_kernelI6__halffLi16ELi16ELi16EN6nvcuda4wmma9row_majorENS2_9col_majorEEvPKT_S7_PT0_jjjjjjbbff)
        /*010c*/ 	.short	0x0380
        /*010e*/ 	.short	0x003c


	//----- nvinfo : EIATTR_SW_WAR
	.align		4
.L_129:
        /*0110*/ 	.byte	0x04, 0x36
        /*0112*/ 	.short	(.L_131 - .L_130)
.L_130:
        /*0114*/ 	.word	0x00000008
.L_131:


//--------------------- .nv.info._Z15mma_wmma_kernelI6__halffLi16ELi16ELi16EN6nvcuda4wmma9row_majorES3_EvPKT_S6_PT0_jjjjjjbbff --------------------------
	.section	.nv.info._Z15mma_wmma_kernelI6__halffLi16ELi16ELi16EN6nvcuda4wmma9row_majorES3_EvPKT_S6_PT0_jjjjjjbbff,"",@"SHT_CUDA_INFO"
	.sectionflags	@""
	.align	4


	//----- nvinfo : EIATTR_CUDA_API_VERSION
	.align		4
        /*0000*/ 	.byte	0x04, 0x37
        /*0002*/ 	.short	(.L_133 - .L_132)
.L_132:
        /*0004*/ 	.word	0x00000082


	//----- nvinfo : EIATTR_KPARAM_INFO
	.align		4
.L_133:
        /*0008*/ 	.byte	0x04, 0x17
        /*000a*/ 	.short	(.L_135 - .L_134)
.L_134:
        /*000c*/ 	.word	0x00000000
        /*0010*/ 	.short	0x000c
        /*0012*/ 	.short	0x0038
        /*0014*/ 	.byte	0x00, 0xf0, 0x11, 0x00


	//----- nvinfo : EIATTR_KPARAM_INFO
	.align		4
.L_135:
        /*0018*/ 	.byte	0x04, 0x17
        /*001a*/ 	.short	(.L_137 - .L_136)
.L_136:
        /*001c*/ 	.word	0x00000000
        /*0020*/ 	.short	0x000b
        /*0022*/ 	.short	0x0034
        /*0024*/ 	.byte	0x00, 0xf0, 0x11, 0x00


	//----- nvinfo : EIATTR_KPARAM_INFO
	.align		4
.L_137:
        /*0028*/ 	.byte	0x04, 0x17
        /*002a*/ 	.short	(.L_139 - .L_138)
.L_138:
        /*002c*/ 	.word	0x00000000
        /*0030*/ 	.short	0x000a
        /*0032*/ 	.short	0x0031
        /*0034*/ 	.byte	0x00, 0xf0, 0x05, 0x00


	//----- nvinfo : EIATTR_KPARAM_INFO
	.align		4
.L_139:
        /*0038*/ 	.byte	0x04, 0x17
        /*003a*/ 	.short	(.L_141 - .L_140)
.L_140:
        /*003c*/ 	.word	0x00000000
        /*0040*/ 	.short	0x0009
        /*0042*/ 	.short	0x0030
        /*0044*/ 	.byte	0x00, 0xf0, 0x05, 0x00


	//----- nvinfo : EIATTR_KPARAM_INFO
	.align		4
.L_141:
        /*0048*/ 	.byte	0x04, 0x17
        /*004a*/ 	.short	(.L_143 - .L_142)
.L_142:
        /*004c*/ 	.word	0x00000000
        /*0050*/ 	.short	0x0008
        /*0052*/ 	.short	0x002c
        /*0054*/ 	.byte	0x00, 0xf0, 0x11, 0x00


	//----- nvinfo : EIATTR_KPARAM_INFO
	.align		4
.L_143:
        /*0058*/ 	.byte	0x04, 0x17
        /*005a*/ 	.short	(.L_145 - .L_144)
.L_144:
        /*005c*/ 	.word	0x00000000
        /*0060*/ 	.short	0x0007
        /*0062*/ 	.short	0x0028
        /*0064*/ 	.byte	0x00, 0xf0, 0x11, 0x00


	//----- nvinfo : EIATTR_KPARAM_INFO
	.align		4
.L_145:
        /*0068*/ 	.byte	0x04, 0x17
        /*006a*/ 	.short	(.L_147 - .L_146)
.L_146:
        /*006c*/ 	.word	0x00000000
        /*0070*/ 	.short	0x0006
        /*0072*/ 	.short	0x0024
        /*0074*/ 	.byte	0x00, 0xf0, 0x11, 0x00


	//----- nvinfo : EIATTR_KPARAM_INFO
	.align		4
.L_147:
        /*0078*/ 	.byte	0x04, 0x17
        /*007a*/ 	.short	(.L_149 - .L_148)
.L_148:
        /*007c*/ 	.word	0x00000000
        /*0080*/ 	.short	0x0005
        /*0082*/ 	.short	0x0020
        /*0084*/ 	.byte	0x00, 0xf0, 0x11, 0x00


	//----- nvinfo : EIATTR_KPARAM_INFO
	.align		4
.L_149:
        /*0088*/ 	.byte	0x04, 0x17
        /*008a*/ 	.short	(.L_151 - .L_150)
.L_150:
        /*008c*/ 	.word	0x00000000
        /*0090*/ 	.short	0x0004
        /*0092*/ 	.short	0x001c
        /*0094*/ 	.byte	0x00, 0xf0, 0x11, 0x00


	//----- nvinfo : EIATTR_KPARAM_INFO
	.align		4
.L_151:
        /*0098*/ 	.byte	0x04, 0x17
        /*009a*/ 	.short	(.L_153 - .L_152)
.L_152:
        /*009c*/ 	.word	0x00000000
        /*00a0*/ 	.short	0x0003
        /*00a2*/ 	.short	0x0018
        /*00a4*/ 	.byte	0x00, 0xf0, 0x11, 0x00


	//----- nvinfo : EIATTR_KPARAM_INFO
	.align		4
.L_153:
        /*00a8*/ 	.byte	0x04, 0x17
        /*00aa*/ 	.short	(.L_155 - .L_154)
.L_154:
        /*00ac*/ 	.word	0x00000000
        /*00b0*/ 	.short	0x0002
        /*00b2*/ 	.short	0x0010
        /*00b4*/ 	.byte	0x00, 0xf5, 0x21, 0x00


	//----- nvinfo : EIATTR_KPARAM_INFO
	.align		4
.L_155:
        /*00b8*/ 	.byte	0x04, 0x17
        /*00ba*/ 	.short	(.L_157 - .L_156)
.L_156:
        /*00bc*/ 	.word	0x00000000
        /*00c0*/ 	.short	0x0001
        /*00c2*/ 	.short	0x0008
        /*00c4*/ 	.byte	0x00, 0xf5, 0x21, 0x00


	//----- nvinfo : EIATTR_KPARAM_INFO
	.align		4
.L_157:
        /*00c8*/ 	.byte	0x04, 0x17
        /*00ca*/ 	.short	(.L_159 - .L_158)
.L_158:
        /*00cc*/ 	.word	0x00000000
        /*00d0*/ 	.short	0x0000
        /*00d2*/ 	.short	0x0000
        /*00d4*/ 	.byte	0x00, 0xf5, 0x21, 0x00


	//----- nvinfo : EIATTR_SPARSE_MMA_MASK
	.align		4
.L_159:
        /*00d8*/ 	.byte	0x03, 0x50
        /*00da*/ 	.short	0x0000


	//----- nvinfo : EIATTR_WMMA_USED
	.align		4
        /*00dc*/ 	.byte	0x01, 0x2b
	.zero		2


	//----- nvinfo : EIATTR_MAXREG_COUNT
	.align		4
        /*00e0*/ 	.byte	0x03, 0x1b
        /*00e2*/ 	.short	0x00ff


	//----- nvinfo : EIATTR_MERCURY_ISA_VERSION
	.align		4
        /*00e4*/ 	.byte	0x03, 0x5f
        /*00e6*/ 	.short	0x0101


	//----- nvinfo : EIATTR_VRC_CTA_INIT_COUNT
	.align		4
        /*00e8*/ 	.byte	0x02, 0x4a
	.zero		1
	.zero		1


	//----- nvinfo : EIATTR_EXIT_INSTR_OFFSETS
	.align		4
        /*00ec*/ 	.byte	0x04, 0x1c
        /*00ee*/ 	.short	(.L_161 - .L_160)


	//   ....[0]....
.L_160:
        /*00f0*/ 	.word	0x00001520


	//   ....[1]....
        /*00f4*/ 	.word	0x000017e0


	//----- nvinfo : EIATTR_CRS_STACK_SIZE
	.align		4
.L_161:
        /*00f8*/ 	.byte	0x04, 0x1e
        /*00fa*/ 	.short	(.L_163 - .L_162)
.L_162:
        /*00fc*/ 	.word	0x00000000


	//----- nvinfo : EIATTR_CBANK_PARAM_SIZE
	.align		4
.L_163:
        /*0100*/ 	.byte	0x03, 0x19
        /*0102*/ 	.short	0x003c


	//----- nvinfo : EIATTR_PARAM_CBANK
	.align		4
        /*0104*/ 	.byte	0x04, 0x0a
        /*0106*/ 	.short	(.L_165 - .L_164)
	.align		4
.L_164:
        /*0108*/ 	.word	index@(.nv.constant0._Z15mma_wmma_kernelI6__halffLi16ELi16ELi16EN6nvcuda4wmma9row_majorES3_EvPKT_S6_PT0_jjjjjjbbff)
        /*010c*/ 	.short	0x0380
        /*010e*/ 	.short	0x003c


	//----- nvinfo : EIATTR_SW_WAR
	.align		4
.L_165:
        /*0110*/ 	.byte	0x04, 0x36
        /*0112*/ 	.short	(.L_167 - .L_166)
.L_166:
        /*0114*/ 	.word	0x00000008
.L_167:


//--------------------- .nv.callgraph             --------------------------
	.section	.nv.callgraph,"",@"SHT_CUDA_CALLGRAPH"
	.align	4
	.sectionentsize	8
	.align		4
        /*0000*/ 	.word	0x00000000
	.align		4
        /*0004*/ 	.word	0xffffffff
	.align		4
        /*0008*/ 	.word	0x00000000
	.align		4
        /*000c*/ 	.word	0xfffffffe
	.align		4
        /*0010*/ 	.word	0x00000000
	.align		4
        /*0014*/ 	.word	0xfffffffd
	.align		4
        /*0018*/ 	.word	0x00000000
	.align		4
        /*001c*/ 	.word	0xfffffffc


//--------------------- .text._Z15mma_wmma_kernelI6__halffLi16ELi16ELi16EN6nvcuda4wmma9col_majorES3_EvPKT_S6_PT0_jjjjjjbbff --------------------------
	.section	.text._Z15mma_wmma_kernelI6__halffLi16ELi16ELi16EN6nvcuda4wmma9col_majorES3_EvPKT_S6_PT0_jjjjjjbbff,"ax",@progbits
	.align	128
        .global         _Z15mma_wmma_kernelI6__halffLi16ELi16ELi16EN6nvcuda4wmma9col_majorES3_EvPKT_S6_PT0_jjjjjjbbff
        .type           _Z15mma_wmma_kernelI6__halffLi16ELi16ELi16EN6nvcuda4wmma9col_majorES3_EvPKT_S6_PT0_jjjjjjbbff,@function
        .size           _Z15mma_wmma_kernelI6__halffLi16ELi16ELi16EN6nvcuda4wmma9col_majorES3_EvPKT_S6_PT0_jjjjjjbbff,(.L_x_47 - _Z15mma_wmma_kernelI6__halffLi16ELi16ELi16EN6nvcuda4wmma9col_majorES3_EvPKT_S6_PT0_jjjjjjbbff)
        .other          _Z15mma_wmma_kernelI6__halffLi16ELi16ELi16EN6nvcuda4wmma9col_majorES3_EvPKT_S6_PT0_jjjjjjbbff,@"STO_CUDA_ENTRY STV_DEFAULT"
_Z15mma_wmma_kernelI6__halffLi16ELi16ELi16EN6nvcuda4wmma9col_majorES3_EvPKT_S6_PT0_jjjjjjbbff:
.text._Z15mma_wmma_kernelI6__halffLi16ELi16ELi16EN6nvcuda4wmma9col_majorES3_EvPKT_S6_PT0_jjjjjjbbff:
[----:B------:R-:W-:Y:S01]  /*0000*/  LDC R1, c[0x0][0x37c] ;  /* 0x0000df00ff017b82 */ /* 0x000fe20000000800 */
[----:B------:R-:W0:Y:S01]  /*0010*/  S2R R16, SR_CTAID.X ;  /* 0x0000000000107919 */ /* 0x000e220000002500 */
[----:B------:R-:W1:Y:S01]  /*0020*/  LDCU UR7, c[0x0][0x3a0] ;  /* 0x00007400ff0777ac */ /* 0x000e620008000800 */
[----:B------:R-:W-:Y:S02]  /*0030*/  CS2R R6, SRZ ;  /* 0x0000000000067805 */ /* 0x000fe4000001ff00 */
[----:B------:R-:W-:Y:S01]  /*0040*/  CS2R R8, SRZ ;  /* 0x0000000000087805 */ /* 0x000fe2000001ff00 */
[----:B------:R-:W0:Y:S01]  /*0050*/  S2R R3, SR_TID.X ;  /* 0x0000000000037919 */ /* 0x000e220000002100 */
[----:B------:R-:W0:Y:S01]  /*0060*/  LDCU UR4, c[0x0][0x360] ;  /* 0x00006c00ff0477ac */ /* 0x000e220008000800 */
[----:B------:R-:W-:Y:S01]  /*0070*/  CS2R R10, SRZ ;  /* 0x00000000000a7805 */ /* 0x000fe2000001ff00 */
[----:B------:R-:W2:Y:S01]  /*0080*/  S2R R0, SR_CTAID.Y ;  /* 0x0000000000007919 */ /* 0x000ea20000002600 */
[----:B------:R-:W2:Y:S01]  /*0090*/  LDCU UR5, c[0x0][0x364] ;  /* 0x00006c80ff0577ac */ /* 0x000ea20008000800 */
[----:B------:R-:W2:Y:S01]  /*00a0*/  S2R R5, SR_TID.Y ;  /* 0x0000000000057919 */ /* 0x000ea20000002200 */
[----:B------:R-:W3:Y:S01]  /*00b0*/  LDCU.64 UR20, c[0x0][0x358] ;  /* 0x00006b00ff1477ac */ /* 0x000ee20008000a00 */
[----:B-1----:R-:W-:Y:S01]  /*00c0*/  UISETP.NE.AND UP0, UPT, UR7, URZ, UPT ;  /* 0x000000ff0700728c */ /* 0x002fe2000bf05270 */
[----:B0-----:R-:W-:-:S05]  /*00d0*/  IMAD R16, R16, UR4, R3 ;  /* 0x0000000410107c24 */ /* 0x001fca000f8e0203 */
[----:B------:R-:W-:Y:S01]  /*00e0*/  SHF.R.U32.HI R16, RZ, 0x5, R16 ;  /* 0x00000005ff107819 */ /* 0x000fe20000011610 */
[----:B--2---:R-:W-:Y:S01]  /*00f0*/  IMAD R0, R0, UR5, R5 ;  /* 0x0000000500007c24 */ /* 0x004fe2000f8e0205 */
[----:B------:R-:W-:Y:S01]  /*0100*/  CS2R R4, SRZ ;  /* 0x0000000000047805 */ /* 0x000fe2000001ff00 */
[----:B---3--:R-:W-:Y:S06]  /*0110*/  BRA.U !UP0, `(.L_x_0) ;  /* 0x0000001108ec7547 */ /* 0x008fec000b800000 */
[----:B------:R-:W0:Y:S01]  /*0120*/  LDCU.U8 UR4, c[0x0][0x3b0] ;  /* 0x00007600ff0477ac */ /* 0x000e220008000000 */
[----:B------:R-:W-:Y:S01]  /*0130*/  IMAD.SHL.U32 R3, R16, 0x10, RZ ;  /* 0x0000001010037824 */ /* 0x000fe200078e00ff */
[----:B------:R-:W-:Y:S01]  /*0140*/  CS2R R10, SRZ ;  /* 0x00000000000a7805 */ /* 0x000fe2000001ff00 */
[----:B------:R-:W-:Y:S01]  /*0150*/  IMAD.SHL.U32 R2, R0, 0x10, RZ ;  /* 0x0000001000027824 */ /* 0x000fe200078e00ff */
[----:B------:R-:W1:Y:S01]  /*0160*/  LDCU.S8 UR5, c[0x0][0x3b1] ;  /* 0x00007620ff0577ac */ /* 0x000e620008000200 */
[----:B------:R-:W-:Y:S01]  /*0170*/  IMAD.MOV.U32 R18, RZ, RZ, RZ ;  /* 0x000000ffff127224 */ /* 0x000fe200078e00ff */
[----:B------:R-:W-:Y:S02]  /*0180*/  CS2R R8, SRZ ;  /* 0x0000000000087805 */ /* 0x000fe4000001ff00 */
[----:B------:R-:W-:Y:S01]  /*0190*/  CS2R R6, SRZ ;  /* 0x0000000000067805 */ /* 0x000fe2000001ff00 */
[----:B------:R-:W-:Y:S01]  /*01a0*/  UIADD3 UR6, UPT, UPT, UR7, -0x1, URZ ;  /* 0xffffffff07067890 */ /* 0x000fe2000fffe0ff */
[----:B------:R-:W-:Y:S01]  /*01b0*/  CS2R R4, SRZ ;  /* 0x0000000000047805 */ /* 0x000fe2000001ff00 */
[----:B------:R-:W2:Y:S02]  /*01c0*/  LDCU.128 UR8, c[0x0][0x380] ;  /* 0x00007000ff0877ac */ /* 0x000ea40008000c00 */
[----:B------:R-:W-:-:S02]  /*01d0*/  ULEA.HI UR6, UR6, 0x1, URZ, 0x1c ;  /* 0x0000000106067891 */ /* 0x000fc4000f8fe0ff */
[----:B0-----:R-:W-:Y:S02]  /*01e0*/  UPRMT UR4, UR4, 0x8880, URZ ;  /* 0x0000888004047896 */ /* 0x001fe400080000ff */
[----:B------:R-:W-:Y:S02]  /*01f0*/  ULOP3.LUT UR18, UR6, 0x3, URZ, 0xc0, !UPT ;  /* 0x0000000306127892 */ /* 0x000fe4000f8ec0ff */
[----:B------:R-:W-:Y:S02]  /*0200*/  UISETP.NE.AND UP0, UPT, UR4, URZ, UPT ;  /* 0x000000ff0400728c */ /* 0x000fe4000bf05270 */
[----:B-1----:R-:W-:-:S04]  /*0210*/  UISETP.NE.AND UP1, UPT, UR5, URZ, UPT ;  /* 0x000000ff0500728c */ /* 0x002fc8000bf25270 */
[----:B------:R-:W-:Y:S01]  /*0220*/  PLOP3.LUT P2, PT, PT, PT, UP0, 0x80, 0x8 ;  /* 0x000000000008781c */ /* 0x000fe20003f4f008 */
[----:B------:R-:W0:Y:S01]  /*0230*/  LDCU.64 UR4, c[0x0][0x398] ;  /* 0x00007300ff0477ac */ /* 0x000e220008000a00 */
[----:B------:R-:W-:-:S11]  /*0240*/  PLOP3.LUT P1, PT, PT, PT, UP1, 0x80, 0x8 ;  /* 0x000000000008781c */ /* 0x000fd60003f2f018 */
[----:B------:R-:W-:Y:S02]  /*0250*/  VOTEU.ANY UP0, P2 ;  /* 0x0000000000ff7886 */ /* 0x000fe40001000100 */
[----:B------:R-:W-:Y:S01]  /*0260*/  VOTEU.ANY UP1, P1 ;  /* 0x0000000000ff7886 */ /* 0x000fe20000820100 */
[----:B0-----:R-:W-:Y:S02]  /*0270*/  USEL UR16, UR7, UR4, !UP0 ;  /* 0x0000000407107287 */ /* 0x001fe4000c000000 */
[----:B------:R-:W-:Y:S02]  /*0280*/  USEL UR4, UR4, UR7, !UP0 ;  /* 0x0000000704047287 */ /* 0x000fe4000c000000 */
[----:B------:R-:W-:Y:S02]  /*0290*/  UISETP.GE.U32.AND UP0, UPT, UR7, 0x31, UPT ;  /* 0x000000310700788c */ /* 0x000fe4000bf06070 */
[----:B------:R-:W-:Y:S02]  /*02a0*/  USEL UR17, UR7, UR5, !UP1 ;  /* 0x0000000507117287 */ /* 0x000fe4000c800000 */
[----:B------:R-:W-:-:S05]  /*02b0*/  USEL UR5, UR5, UR7, !UP1 ;  /* 0x0000000705057287 */ /* 0x000fca000c800000 */
[----:B--2---:R-:W-:Y:S07]  /*02c0*/  BRA.U !UP0, `(.L_x_1) ;  /* 0x0000000d088c7547 */ /* 0x004fee000b800000 */
[----:B------:R-:W-:Y:S01]  /*02d0*/  ULOP3.LUT UR6, UR6, 0x1ffffffc, URZ, 0xc0, !UPT ;  /* 0x1ffffffc06067892 */ /* 0x000fe2000f8ec0ff */
[----:B------:R-:W-:Y:S01]  /*02e0*/  BSSY.RECONVERGENT B0, `(.L_x_2) ;  /* 0x00000e0000007945 */ /* 0x000fe20003800200 */
[----:B------:R-:W-:Y:S01]  /*02f0*/  IMAD.MOV.U32 R17, RZ, RZ, RZ ;  /* 0x000000ffff117224 */ /* 0x000fe200078e00ff */
[----:B------:R-:W0:Y:S01]  /*0300*/  LDCU.U8 UR19, c[0x0][0x3b0] ;  /* 0x00007600ff1377ac */ /* 0x000e220008000000 */
[----:B------:R-:W-:Y:S01]  /*0310*/  IMAD.MOV.U32 R11, RZ, RZ, RZ ;  /* 0x000000ffff0b7224 */ /* 0x000fe200078e00ff */
[----:B------:R-:W-:Y:S01]  /*0320*/  UIADD3 UR6, UPT, UPT, -UR6, URZ, URZ ;  /* 0x000000ff06067290 */ /* 0x000fe2000fffe1ff */
[----:B------:R-:W1:Y:S05]  /*0330*/  LDCU.128 UR12, c[0x0][0x380] ;  /* 0x00007000ff0c77ac */ /* 0x000e6a0008000c00 */
[----:B------:R-:W-:-:S07]  /*0340*/  IMAD.U32 R18, RZ, RZ, UR6 ;  /* 0x00000006ff127e24 */ /* 0x000fce000f8e00ff */
.L_x_7:
[----:B------:R-:W-:Y:S02]  /*0350*/  SEL R19, R17, R3, !P2 ;  /* 0x0000000311137207 */ /* 0x000fe40005000000 */
[-C--:B------:R-:W-:Y:S02]  /*0360*/  SEL R12, R3, R17.reuse, !P2 ;  /* 0x00000011030c7207 */ /* 0x080fe40005000000 */
[----:B------:R-:W-:Y:S02]  /*0370*/  ISETP.GE.U32.AND P0, PT, R19, UR4, PT ;  /* 0x0000000413007c0c */ /* 0x000fe4000bf06070 */
[----:B------:R-:W-:Y:S02]  /*0380*/  SEL R22, R17, R2, !P1 ;  /* 0x0000000211167207 */ /* 0x000fe40004800000 */
[----:B------:R-:W-:Y:S02]  /*0390*/  ISETP.GE.U32.OR P0, PT, R12, UR16, P0 ;  /* 0x000000100c007c0c */ /* 0x000fe40008706470 */
[----:B------:R-:W-:-:S02]  /*03a0*/  SEL R24, R2, R17, !P1 ;  /* 0x0000001102187207 */ /* 0x000fc40004800000 */
[----:B------:R-:W-:-:S04]  /*03b0*/  ISETP.GE.U32.OR P0, PT, R22, UR17, P0 ;  /* 0x0000001116007c0c */ /* 0x000fc80008706470 */
[----:B------:R-:W-:-:S13]  /*03c0*/  ISETP.GE.U32.OR P0, PT, R24, UR5, P0 ;  /* 0x0000000518007c0c */ /* 0x000fda0008706470 */
[----:B------:R-:W-:Y:S05]  /*03d0*/  @P0 BRA `(.L_x_3) ;  /* 0x0000000000a80947 */ /* 0x000fea0003800000 */
[----:B------:R-:W2:Y:S01]  /*03e0*/  S2R R27, SR_LANEID ;  /* 0x00000000001b7919 */ /* 0x000ea20000000000 */
[----:B------:R-:W3:Y:S01]  /*03f0*/  LDC R23, c[0x0][0x3a4] ;  /* 0x0000e900ff177b82 */ /* 0x000ee20000000800 */
[----:B------:R-:W-:-:S07]  /*0400*/  IMAD.MOV.U32 R13, RZ, RZ, RZ ;  /* 0x000000ffff0d7224 */ /* 0x000fce00078e00ff */
[----:B------:R-:W4:Y:S01]  /*0410*/  LDC R25, c[0x0][0x3a8] ;  /* 0x0000ea00ff197b82 */ /* 0x000f220000000800 */
[----:B---3--:R-:W-:-:S05]  /*0420*/  IMAD R14, R12, R23, RZ ;  /* 0x000000170c0e7224 */ /* 0x008fca00078e02ff */
[----:B------:R-:W-:Y:S02]  /*0430*/  IADD3 R19, P0, PT, R14, R19, RZ ;  /* 0x000000130e137210 */ /* 0x000fe40007f1e0ff */
[----:B--2---:R-:W-:Y:S02]  /*0440*/  LOP3.LUT R12, R27, 0x3, RZ, 0xc0, !PT ;  /* 0x000000031b0c7812 */ /* 0x004fe400078ec0ff */
[----:B------:R-:W-:Y:S01]  /*0450*/  SHF.R.U32.HI R27, RZ, 0x2, R27 ;  /* 0x00000002ff1b7819 */ /* 0x000fe2000001161b */
[----:B------:R-:W-:Y:S01]  /*0460*/  IMAD.X R20, RZ, RZ, RZ, P0 ;  /* 0x000000ffff147224 */ /* 0x000fe200000e06ff */
[----:B------:R-:W-:Y:S02]  /*0470*/  SHF.R.U32.HI R14, RZ, 0x1, R23 ;  /* 0x00000001ff0e7819 */ /* 0x000fe40000011617 */
[----:B-1----:R-:W-:-:S03]  /*0480*/  LEA R21, P0, R19, UR12, 0x1 ;  /* 0x0000000c13157c11 */ /* 0x002fc6000f8008ff */
[----:B------:R-:W-:Y:S01]  /*0490*/  IMAD.WIDE.U32 R14, R27, R14, R12 ;  /* 0x0000000e1b0e7225 */ /* 0x000fe200078e000c */
[----:B------:R-:W-:Y:S02]  /*04a0*/  LEA.HI.X R19, R19, UR13, R20, 0x1, P0 ;  /* 0x0000000d13137c11 */ /* 0x000fe400080f0c14 */
[----:B------:R-:W-:-:S04]  /*04b0*/  LEA R20, P0, R14, R21, 0x2 ;  /* 0x000000150e147211 */ /* 0x000fc800078010ff */
[----:B------:R-:W-:Y:S01]  /*04c0*/  LEA.HI.X R21, R14, R19, R15, 0x2, P0 ;  /* 0x000000130e157211 */ /* 0x000fe200000f140f */
[----:B----4-:R-:W-:Y:S02]  /*04d0*/  IMAD R15, R22, R25, RZ ;  /* 0x00000019160f7224 */ /* 0x010fe400078e02ff */
[----:B------:R-:W-:-:S03]  /*04e0*/  IMAD.WIDE.U32 R22, R23, 0x10, R20 ;  /* 0x0000001017167825 */ /* 0x000fc600078e0014 */
[----:B------:R-:W-:Y:S01]  /*04f0*/  IADD3 R24, P0, PT, R15, R24, RZ ;  /* 0x000000180f187210 */ /* 0x000fe20007f1e0ff */
[----:B------:R-:W2:Y:S01]  /*0500*/  LDG.E R28, desc[UR20][R20.64] ;  /* 0x00000014141c7981 */ /* 0x000ea2000c1e1900 */
[----:B------:R-:W-:-:S03]  /*0510*/  SHF.R.U32.HI R26, RZ, 0x1, R25 ;  /* 0x00000001ff1a7819 */ /* 0x000fc60000011619 */
[----:B------:R-:W3:Y:S04]  /*0520*/  LDG.E R19, desc[UR20][R20.64+0x10] ;  /* 0x0000101414137981 */ /* 0x000ee8000c1e1900 */
[----:B------:R-:W4:Y:S04]  /*0530*/  LDG.E R14, desc[UR20][R22.64] ;  /* 0x00000014160e7981 */ /* 0x000f28000c1e1900 */
[----:B------:R-:W5:Y:S01]  /*0540*/  LDG.E R15, desc[UR20][R22.64+0x10] ;  /* 0x00001014160f7981 */ /* 0x000f62000c1e1900 */
[----:B------:R-:W-:-:S04]  /*0550*/  IMAD.WIDE.U32 R12, R27, R26, R12 ;  /* 0x0000001a1b0c7225 */ /* 0x000fc800078e000c */
[----:B------:R-:W-:Y:S01]  /*0560*/  IMAD.X R29, RZ, RZ, RZ, P0 ;  /* 0x000000ffff1d7224 */ /* 0x000fe200000e06ff */
[----:B------:R-:W-:-:S04]  /*0570*/  LEA R27, P0, R24, UR14, 0x1 ;  /* 0x0000000e181b7c11 */ /* 0x000fc8000f8008ff */
[----:B------:R-:W-:Y:S02]  /*0580*/  LEA.HI.X R29, R24, UR15, R29, 0x1, P0 ;  /* 0x0000000f181d7c11 */ /* 0x000fe400080f0c1d */
[----:B------:R-:W-:-:S04]  /*0590*/  LEA R26, P0, R12, R27, 0x2 ;  /* 0x0000001b0c1a7211 */ /* 0x000fc800078010ff */
[----:B------:R-:W-:-:S03]  /*05a0*/  LEA.HI.X R27, R12, R29, R13, 0x2, P0 ;  /* 0x0000001d0c1b7211 */ /* 0x000fc600000f140d */
[----:B------:R-:W-:Y:S02]  /*05b0*/  IMAD.WIDE.U32 R24, R25, 0x10, R26 ;  /* 0x0000001019187825 */ /* 0x000fe400078e001a */
[----:B------:R-:W5:Y:S04]  /*05c0*/  LDG.E R20, desc[UR20][R26.64] ;  /* 0x000000141a147981 */ /* 0x000f68000c1e1900 */
[----:B------:R-:W5:Y:S04]  /*05d0*/  LDG.E R21, desc[UR20][R26.64+0x10] ;  /* 0x000010141a157981 */ /* 0x000f68000c1e1900 */
[----:B------:R-:W5:Y:S04]  /*05e0*/  LDG.E R22, desc[UR20][R24.64] ;  /* 0x0000001418167981 */ /* 0x000f68000c1e1900 */
[----:B------:R-:W5:Y:S01]  /*05f0*/  LDG.E R23, desc[UR20][R24.64+0x10] ;  /* 0x0000101418177981 */ /* 0x000f62000c1e1900 */
[----:B------:R-:W-:Y:S05]  /*0600*/  WARPSYNC.ALL ;  /* 0x0000000000007948 */ /* 0x000fea0003800000 */
[----:B--2---:R-:W-:Y:S04]  /*0610*/  MOVM.16.MT88 R12, R28 ;  /* 0x000000001c0c723a */ /* 0x004fe80000000000 */
[----:B---3--:R-:W-:Y:S04]  /*0620*/  MOVM.16.MT88 R13, R19 ;  /* 0x00000000130d723a */ /* 0x008fe80000000000 */
[----:B----4-:R-:W-:Y:S04]  /*0630*/  MOVM.16.MT88 R14, R14 ;  /* 0x000000000e0e723a */ /* 0x010fe80000000000 */
[----:B-----5:R-:W1:Y:S02]  /*0640*/  MOVM.16.MT88 R15, R15 ;  /* 0x000000000f0f723a */ /* 0x020e640000000000 */
[C---:B-1----:R-:W-:Y:S08]  /*0650*/  HMMA.16816.F32 R4, R12.reuse, R20, R4 ;  /* 0x000000140c04723c */ /* 0x042ff00000001804 */
[----:B------:R-:W-:-:S15]  /*0660*/  HMMA.16816.F32 R8, R12, R22, R8 ;  /* 0x000000160c08723c */ /* 0x000fde0000001808 */
[----:B------:R-:W-:-:S05]  /*0670*/  NOP ;  /* 0x0000000000007918 */ /* 0x000fca0000000000 */
.L_x_3:
[----:B------:R-:W2:Y:S01]  /*0680*/  LDCU.S8 UR6, c[0x0][0x3b1] ;  /* 0x00007620ff0677ac */ /* 0x000ea20008000200 */
[----:B------:R-:W-:Y:S01]  /*0690*/  VIADD R24, R17, 0x10 ;  /* 0x0000001011187836 */ /* 0x000fe20000000000 */
[----:B0-----:R-:W-:-:S04]  /*06a0*/  UPRMT UR7, UR19, 0x8880, URZ ;  /* 0x0000888013077896 */ /* 0x001fc800080000ff */
[----:B------:R-:W-:-:S06]  /*06b0*/  UISETP.NE.AND UP1, UPT, UR7, URZ, UPT ;  /* 0x000000ff0700728c */ /* 0x000fcc000bf25270 */
[----:B------:R-:W-:Y:S01]  /*06c0*/  PLOP3.LUT P2, PT, PT, PT, UP1, 0x80, 0x8 ;  /* 0x000000000008781c */ /* 0x000fe20003f4f018 */
[----:B--2---:R-:W-:-:S03]  /*06d0*/  UISETP.NE.AND UP0, UPT, UR6, URZ, UPT ;  /* 0x000000ff0600728c */ /* 0x004fc6000bf05270 */
[----:B------:R-:W-:Y:S02]  /*06e0*/  SEL R19, R24, R3, !P2 ;  /* 0x0000000318137207 */ /* 0x000fe40005000000 */
[----:B------:R-:W-:Y:S02]  /*06f0*/  SEL R12, R3, R24, !P2 ;  /* 0x00000018030c7207 */ /* 0x000fe40005000000 */
[----:B------:R-:W-:Y:S02]  /*0700*/  ISETP.GE.U32.AND P0, PT, R19, UR4, PT ;  /* 0x0000000413007c0c */ /* 0x000fe4000bf06070 */
[----:B------:R-:W-:Y:S02]  /*0710*/  PLOP3.LUT P1, PT, PT, PT, UP0, 0x80, 0x8 ;  /* 0x000000000008781c */ /* 0x000fe40003f2f008 */
[----:B------:R-:W-:Y:S02]  /*0720*/  ISETP.GE.U32.OR P0, PT, R12, UR16, P0 ;  /* 0x000000100c007c0c */ /* 0x000fe40008706470 */
[----:B------:R-:W-:-:S02]  /*0730*/  SEL R22, R24, R2, !P1 ;  /* 0x0000000218167207 */ /* 0x000fc40004800000 */
[----:B------:R-:W-:Y:S02]  /*0740*/  SEL R24, R2, R24, !P1 ;  /* 0x0000001802187207 */ /* 0x000fe40004800000 */
[----:B------:R-:W-:-:S04]  /*0750*/  ISETP.GE.U32.OR P0, PT, R22, UR17, P0 ;  /* 0x0000001116007c0c */ /* 0x000fc80008706470 */
[----:B------:R-:W-:-:S13]  /*0760*/  ISETP.GE.U32.OR P0, PT, R24, UR5, P0 ;  /* 0x0000000518007c0c */ /* 0x000fda0008706470 */
[----:B------:R-:W-:Y:S05]  /*0770*/  @P0 BRA `(.L_x_4) ;  /* 0x0000000000a80947 */ /* 0x000fea0003800000 */
[----:B------:R-:W0:Y:S01]  /*0780*/  S2R R27, SR_LANEID ;  /* 0x00000000001b7919 */ /* 0x000e220000000000 */
[----:B------:R-:W2:Y:S01]  /*0790*/  LDC R23, c[0x0][0x3a4] ;  /* 0x0000e900ff177b82 */ /* 0x000ea20000000800 */
[----:B------:R-:W-:-:S07]  /*07a0*/  IMAD.MOV.U32 R13, RZ, RZ, RZ ;  /* 0x000000ffff0d7224 */ /* 0x000fce00078e00ff */
[----:B------:R-:W3:Y:S01]  /*07b0*/  LDC R25, c[0x0][0x3a8] ;  /* 0x0000ea00ff197b82 */ /* 0x000ee20000000800 */
[----:B--2---:R-:W-:-:S05]  /*07c0*/  IMAD R14, R12, R23, RZ ;  /* 0x000000170c0e7224 */ /* 0x004fca00078e02ff */
[----:B------:R-:W-:Y:S02]  /*07d0*/  IADD3 R19, P0, PT, R14, R19, RZ ;  /* 0x000000130e137210 */ /* 0x000fe40007f1e0ff */
[----:B0-----:R-:W-:Y:S02]  /*07e0*/  LOP3.LUT R12, R27, 0x3, RZ, 0xc0, !PT ;  /* 0x000000031b0c7812 */ /* 0x001fe400078ec0ff */
        /* <DEDUP_REMOVED lines=8> */
[----:B---3--:R-:W-:Y:S02]  /*0870*/  IMAD R15, R22, R25, RZ ;  /* 0x00000019160f7224 */ /* 0x008fe400078e02ff */
        /* <DEDUP_REMOVED lines=22> */
[----:B-----5:R-:W0:Y:S02]  /*09e0*/  MOVM.16.MT88 R15, R15 ;  /* 0x000000000f0f723a */ /* 0x020e240000000000 */
[C---:B0-----:R-:W-:Y:S08]  /*09f0*/  HMMA.16816.F32 R4, R12.reuse, R20, R4 ;  /* 0x000000140c04723c */ /* 0x041ff00000001804 */
[----:B------:R-:W-:-:S15]  /*0a00*/  HMMA.16816.F32 R8, R12, R22, R8 ;  /* 0x000000160c08723c */ /* 0x000fde0000001808 */
[----:B------:R-:W-:-:S05]  /*0a10*/  NOP ;  /* 0x0000000000007918 */ /* 0x000fca0000000000 */
.L_x_4:
[----:B------:R-:W-:-:S05]  /*0a20*/  VIADD R24, R17, 0x20 ;  /* 0x0000002011187836 */ /* 0x000fca0000000000 */
[C---:B------:R-:W-:Y:S02]  /*0a30*/  SEL R19, R24.reuse, R3, !P2 ;  /* 0x0000000318137207 */ /* 0x040fe40005000000 */
[----:B------:R-:W-:Y:S02]  /*0a40*/  SEL R12, R3, R24, !P2 ;  /* 0x00000018030c7207 */ /* 0x000fe40005000000 */
[----:B------:R-:W-:Y:S02]  /*0a50*/  ISETP.GE.U32.AND P0, PT, R19, UR4, PT ;  /* 0x0000000413007c0c */ /* 0x000fe4000bf06070 */
[----:B------:R-:W-:Y:S02]  /*0a60*/  SEL R22, R24, R2, !P1 ;  /* 0x0000000218167207 */ /* 0x000fe40004800000 */
[----:B------:R-:W-:Y:S02]  /*0a70*/  ISETP.GE.U32.OR P0, PT, R12, UR16, P0 ;  /* 0x000000100c007c0c */ /* 0x000fe40008706470 */
[----:B------:R-:W-:-:S02]  /*0a80*/  SEL R24, R2, R24, !P1 ;  /* 0x0000001802187207 */ /* 0x000fc40004800000 */
        /* <DEDUP_REMOVED lines=45> */
.L_x_5:
[----:B------:R-:W-:Y:S02]  /*0d60*/  VIADD R24, R17, 0x30 ;  /* 0x0000003011187836 */ /* 0x000fe40000000000 */
[----:B------:R-:W-:-:S03]  /*0d70*/  VIADD R18, R18, 0x4 ;  /* 0x0000000412127836 */ /* 0x000fc60000000000 */
[C---:B------:R-:W-:Y:S02]  /*0d80*/  SEL R19, R24.reuse, R3, !P2 ;  /* 0x0000000318137207 */ /* 0x040fe40005000000 */
[----:B------:R-:W-:Y:S02]  /*0d90*/  SEL R12, R3, R24, !P2 ;  /* 0x00000018030c7207 */ /* 0x000fe40005000000 */
[----:B------:R-:W-:Y:S02]  /*0da0*/  ISETP.GE.U32.AND P0, PT, R19, UR4, PT ;  /* 0x0000000413007c0c */ /* 0x000fe4000bf06070 */
[----:B------:R-:W-:Y:S02]  /*0db0*/  SEL R22, R24, R2, !P1 ;  /* 0x0000000218167207 */ /* 0x000fe40004800000 */
[----:B------:R-:W-:Y:S02]  /*0dc0*/  ISETP.GE.U32.OR P0, PT, R12, UR16, P0 ;  /* 0x000000100c007c0c */ /* 0x000fe40008706470 */
[----:B------:R-:W-:-:S02]  /*0dd0*/  SEL R24, R2, R24, !P1 ;  /* 0x0000001802187207 */ /* 0x000fc40004800000 */
[----:B------:R-:W-:Y:S02]  /*0de0*/  ISETP.GE.U32.OR P0, PT, R22, UR17, P0 ;  /* 0x0000001116007c0c */ /* 0x000fe40008706470 */
[----:B------:R-:W-:Y:S02]  /*0df0*/  ISETP.NE.AND P3, PT, R18, RZ, PT ;  /* 0x000000ff1200720c */ /* 0x000fe40003f65270 */
        /* <DEDUP_REMOVED lines=44> */
.L_x_6:
[----:B------:R-:W-:Y:S01]  /*10c0*/  VIADD R17, R17, 0x40 ;  /* 0x0000004011117836 */ /* 0x000fe20000000000 */
[----:B------:R-:W-:Y:S06]  /*10d0*/  @P3 BRA `(.L_x_7) ;  /* 0xfffffff0009c3947 */ /* 0x000fec000383ffff */
[----:B-1----:R-:W-:Y:S05]  /*10e0*/  BSYNC.RECONVERGENT B0 ;  /* 0x0000000000007941 */ /* 0x002fea0003800200 */
.L_x_2:
[----:B------:R-:W-:-:S07]  /*10f0*/  IMAD.MOV.U32 R18, RZ, RZ, R17 ;  /* 0x000000ffff127224 */ /* 0x000fce00078e0011 */
.L_x_1:
[----:B------:R-:W-:Y:S01]  /*1100*/  UISETP.NE.AND UP0, UPT, UR18, URZ, UPT ;  /* 0x000000ff1200728c */ /* 0x000fe2000bf05270 */
[----:B------:R-:W-:Y:S08]  /*1110*/  BSSY.RECONVERGENT B0, `(.L_x_0) ;  /* 0x000003b000007945 */ /* 0x000ff00003800200 */
[----:B------:R-:W-:Y:S05]  /*1120*/  BRA.U !UP0, `(.L_x_8) ;  /* 0x0000000108e47547 */ /* 0x000fea000b800000 */
[----:B------:R-:W-:-:S06]  /*1130*/  UIADD3 UR6, UPT, UPT, -UR18, URZ, URZ ;  /* 0x000000ff12067290 */ /* 0x000fcc000fffe1ff */
[----:B------:R-:W-:-:S07]  /*1140*/  IMAD.U32 R17, RZ, RZ, UR6 ;  /* 0x00000006ff117e24 */ /* 0x000fce000f8e00ff */
.L_x_10:
[C---:B------:R-:W-:Y:S01]  /*1150*/  SEL R19, R18.reuse, R3, !P2 ;  /* 0x0000000312137207 */ /* 0x040fe20005000000 */
[----:B------:R-:W-:Y:S01]  /*1160*/  VIADD R17, R17, 0x1 ;  /* 0x0000000111117836 */ /* 0x000fe20000000000 */
        /* <DEDUP_REMOVED lines=10> */
[----:B------:R-:W1:Y:S01]  /*1210*/  LDC R23, c[0x0][0x3a4] ;  /* 0x0000e900ff177b82 */ /* 0x000e620000000800 */
[----:B------:R-:W-:-:S07]  /*1220*/  IMAD.MOV.U32 R13, RZ, RZ, RZ ;  /* 0x000000ffff0d7224 */ /* 0x000fce00078e00ff */
[----:B------:R-:W2:Y:S01]  /*1230*/  LDC R25, c[0x0][0x3a8] ;  /* 0x0000ea00ff197b82 */ /* 0x000ea20000000800 */
[----:B-1----:R-:W-:-:S05]  /*1240*/  IMAD R14, R12, R23, RZ ;  /* 0x000000170c0e7224 */ /* 0x002fca00078e02ff */
[----:B------:R-:W-:Y:S02]  /*1250*/  IADD3 R19, P0, PT, R14, R19, RZ ;  /* 0x000000130e137210 */ /* 0x000fe40007f1e0ff */
[----:B0-----:R-:W-:Y:S02]  /*1260*/  LOP3.LUT R12, R27, 0x3, RZ, 0xc0, !PT ;  /* 0x000000031b0c7812 */ /* 0x001fe400078ec0ff */
[----:B------:R-:W-:Y:S01]  /*1270*/  SHF.R.U32.HI R27, RZ, 0x2, R27 ;  /* 0x00000002ff1b7819 */ /* 0x000fe2000001161b */
[----:B------:R-:W-:Y:S01]  /*1280*/  IMAD.X R20, RZ, RZ, RZ, P0 ;  /* 0x000000ffff147224 */ /* 0x000fe200000e06ff */
[----:B------:R-:W-:Y:S02]  /*1290*/  SHF.R.U32.HI R14, RZ, 0x1, R23 ;  /* 0x00000001ff0e7819 */ /* 0x000fe40000011617 */
[----:B------:R-:W-:-:S03]  /*12a0*/  LEA R21, P0, R19, UR8, 0x1 ;  /* 0x0000000813157c11 */ /* 0x000fc6000f8008ff */
[----:B------:R-:W-:Y:S01]  /*12b0*/  IMAD.WIDE.U32 R14, R27, R14, R12 ;  /* 0x0000000e1b0e7225 */ /* 0x000fe200078e000c */
[----:B------:R-:W-:Y:S02]  /*12c0*/  LEA.HI.X R19, R19, UR9, R20, 0x1, P0 ;  /* 0x0000000913137c11 */ /* 0x000fe400080f0c14 */
[----:B------:R-:W-:-:S04]  /*12d0*/  LEA R20, P0, R14, R21, 0x2 ;  /* 0x000000150e147211 */ /* 0x000fc800078010ff */
[----:B------:R-:W-:Y:S01]  /*12e0*/  LEA.HI.X R21, R14, R19, R15, 0x2, P0 ;  /* 0x000000130e157211 */ /* 0x000fe200000f140f */
[----:B--2---:R-:W-:Y:S02]  /*12f0*/  IMAD R15, R22, R25, RZ ;  /* 0x00000019160f7224 */ /* 0x004fe400078e02ff */
        /* <DEDUP_REMOVED lines=26> */
.L_x_9:
[----:B------:R-:W-:Y:S01]  /*14a0*/  VIADD R18, R18, 0x10 ;  /* 0x0000001012127836 */ /* 0x000fe20000000000 */
[----:B------:R-:W-:Y:S06]  /*14b0*/  @P3 BRA `(.L_x_10) ;  /* 0xfffffffc00243947 */ /* 0x000fec000383ffff */
.L_x_8:
[----:B------:R-:W-:Y:S05]  /*14c0*/  BSYNC.RECONVERGENT B0 ;  /* 0x0000000000007941 */ /* 0x000fea0003800200 */
.L_x_0:
[----:B------:R-:W0:Y:S01]  /*14d0*/  LDCU.64 UR6, c[0x0][0x398] ;  /* 0x00007300ff0677ac */ /* 0x000e220008000a00 */
[----:B------:R-:W-:Y:S02]  /*14e0*/  IMAD.SHL.U32 R0, R0, 0x10, RZ ;  /* 0x0000001000007824 */ /* 0x000fe400078e00ff */
[----:B------:R-:W-:-:S03]  /*14f0*/  IMAD.SHL.U32 R16, R16, 0x10, RZ ;  /* 0x0000001010107824 */ /* 0x000fc600078e00ff */
[----:B0-----:R-:W-:-:S04]  /*1500*/  ISETP.GE.U32.AND P0, PT, R0, UR7, PT ;  /* 0x0000000700007c0c */ /* 0x001fc8000bf06070 */
[----:B------:R-:W-:-:S13]  /*1510*/  ISETP.GE.U32.OR P0, PT, R16, UR6, P0 ;  /* 0x0000000610007c0c */ /* 0x000fda0008706470 */
[----:B------:R-:W-:Y:S05]  /*1520*/  @P0 EXIT ;  /* 0x000000000000094d */ /* 0x000fea0003800000 */
[----:B------:R-:W0:Y:S01]  /*1530*/  S2R R12, SR_LANEID ;  /* 0x00000000000c7919 */ /* 0x000e220000000000 */
[----:B------:R-:W1:Y:S01]  /*1540*/  LDC R15, c[0x0][0x3ac] ;  /* 0x0000eb00ff0f7b82 */ /* 0x000e620000000800 */
[----:B------:R-:W2:Y:S01]  /*1550*/  LDCU.64 UR6, c[0x0][0x390] ;  /* 0x00007200ff0677ac */ /* 0x000ea20008000a00 */
[----:B------:R-:W-:Y:S02]  /*1560*/  IMAD.MOV.U32 R13, RZ, RZ, RZ ;  /* 0x000000ffff0d7224 */ /* 0x000fe400078e00ff */
[----:B-1----:R-:W-:Y:S01]  /*1570*/  IMAD R17, R16, R15, RZ ;  /* 0x0000000f10117224 */ /* 0x002fe200078e02ff */
[----:B------:R-:W-:-:S04]  /*1580*/  SHF.R.U32.HI R15, RZ, 0x1, R15 ;  /* 0x00000001ff0f7819 */ /* 0x000fc8000001160f */
[----:B------:R-:W-:Y:S02]  /*1590*/  IADD3 R17, P0, PT, R17, R0, RZ ;  /* 0x0000000011117210 */ /* 0x000fe40007f1e0ff */
[----:B0-----:R-:W-:Y:S02]  /*15a0*/  SHF.R.U32.HI R2, RZ, 0x2, R12 ;  /* 0x00000002ff027819 */ /* 0x001fe4000001160c */
[----:B------:R-:W-:Y:S01]  /*15b0*/  LOP3.LUT R12, R12, 0x3, RZ, 0xc0, !PT ;  /* 0x000000030c0c7812 */ /* 0x000fe200078ec0ff */
[----:B------:R-:W-:Y:S01]  /*15c0*/  IMAD.X R0, RZ, RZ, RZ, P0 ;  /* 0x000000ffff007224 */ /* 0x000fe200000e06ff */
[----:B--2---:R-:W-:-:S03]  /*15d0*/  LEA R3, P0, R17, UR6, 0x2 ;  /* 0x0000000611037c11 */ /* 0x004fc6000f8010ff */
[----:B------:R-:W-:Y:S01]  /*15e0*/  IMAD.WIDE.U32 R12, R2, R15, R12 ;  /* 0x0000000f020c7225 */ /* 0x000fe200078e000c */
[----:B------:R-:W-:Y:S02]  /*15f0*/  LEA.HI.X R17, R17, UR7, R0, 0x2, P0 ;  /* 0x0000000711117c11 */ /* 0x000fe400080f1400 */
[----:B------:R-:W-:-:S04]  /*1600*/  LEA R2, P0, R12, R3, 0x3 ;  /* 0x000000030c027211 */ /* 0x000fc800078018ff */
[----:B------:R-:W-:-:S03]  /*1610*/  LEA.HI.X R3, R12, R17, R13, 0x3, P0 ;  /* 0x000000110c037211 */ /* 0x000fc600000f1c0d */
[----:B------:R-:W-:Y:S02]  /*1620*/  IMAD.WIDE.U32 R12, R15, 0x40, R2 ;  /* 0x000000400f0c7825 */ /* 0x000fe400078e0002 */
[----:B------:R-:W2:Y:S04]  /*1630*/  LDG.E.64 R18, desc[UR20][R2.64] ;  /* 0x0000001402127981 */ /* 0x000ea8000c1e1b00 */
[----:B------:R-:W3:Y:S04]  /*1640*/  LDG.E.64 R20, desc[UR20][R12.64] ;  /* 0x000000140c147981 */ /* 0x000ee8000c1e1b00 */
[----:B------:R-:W4:Y:S04]  /*1650*/  LDG.E.64 R16, desc[UR20][R2.64+0x20] ;  /* 0x0000201402107981 */ /* 0x000f28000c1e1b00 */
[----:B------:R-:W5:Y:S01]  /*1660*/  LDG.E.64 R14, desc[UR20][R12.64+0x20] ;  /* 0x000020140c0e7981 */ /* 0x000f62000c1e1b00 */
[----:B------:R-:W-:Y:S05]  /*1670*/  WARPSYNC.ALL ;  /* 0x0000000000007948 */ /* 0x000fea0003800000 */
[----:B------:R-:W2:Y:S01]  /*1680*/  LDCU UR6, c[0x0][0x3b8] ;  /* 0x00007700ff0677ac */ /* 0x000ea20008000800 */
[----:B------:R-:W0:Y:S01]  /*1690*/  LDCU UR7, c[0x0][0x3b4] ;  /* 0x00007680ff0777ac */ /* 0x000e220008000800 */
[----:B--2---:R-:W-:Y:S01]  /*16a0*/  FMUL R0, R19, UR6 ;  /* 0x0000000613007c20 */ /* 0x004fe20008400000 */
[----:B------:R-:W-:Y:S01]  /*16b0*/  FMUL R23, R18, UR6 ;  /* 0x0000000612177c20 */ /* 0x000fe20008400000 */
[----:B---3--:R-:W-:-:S02]  /*16c0*/  FMUL R19, R20, UR6 ;  /* 0x0000000614137c20 */ /* 0x008fc40008400000 */
[----:B0-----:R-:W-:Y:S01]  /*16d0*/  FFMA R5, R5, UR7, R0 ;  /* 0x0000000705057c23 */ /* 0x001fe20008000000 */
[----:B------:R-:W-:Y:S01]  /*16e0*/  FMUL R18, R21, UR6 ;  /* 0x0000000615127c20 */ /* 0x000fe20008400000 */
[----:B------:R-:W-:Y:S01]  /*16f0*/  FFMA R4, R4, UR7, R23 ;  /* 0x0000000704047c23 */ /* 0x000fe20008000017 */
[----:B------:R-:W-:Y:S01]  /*1700*/  FFMA R6, R6, UR7, R19 ;  /* 0x0000000706067c23 */ /* 0x000fe20008000013 */
[----:B----4-:R-:W-:Y:S01]  /*1710*/  FMUL R0, R17, UR6 ;  /* 0x0000000611007c20 */ /* 0x010fe20008400000 */
[----:B------:R-:W-:Y:S01]  /*1720*/  FMUL R19, R16, UR6 ;  /* 0x0000000610137c20 */ /* 0x000fe20008400000 */
[----:B------:R-:W-:Y:S01]  /*1730*/  FFMA R7, R7, UR7, R18 ;  /* 0x0000000707077c23 */ /* 0x000fe20008000012 */
[----:B-----5:R-:W-:Y:S01]  /*1740*/  FMUL R17, R14, UR6 ;  /* 0x000000060e117c20 */ /* 0x020fe20008400000 */
[----:B------:R-:W-:Y:S01]  /*1750*/  FMUL R14, R15, UR6 ;  /* 0x000000060f0e7c20 */ /* 0x000fe20008400000 */
[----:B------:R-:W-:Y:S01]  /*1760*/  FFMA R8, R8, UR7, R19 ;  /* 0x0000000708087c23 */ /* 0x000fe20008000013 */
[----:B------:R-:W-:Y:S01]  /*1770*/  FFMA R9, R9, UR7, R0 ;  /* 0x0000000709097c23 */ /* 0x000fe20008000000 */
[----:B------:R-:W-:Y:S01]  /*1780*/  FFMA R10, R10, UR7, R17 ;  /* 0x000000070a0a7c23 */ /* 0x000fe20008000011 */
[----:B------:R-:W-:Y:S01]  /*1790*/  FFMA R11, R11, UR7, R14 ;  /* 0x000000070b0b7c23 */ /* 0x000fe2000800000e */
[----:B------:R-:W-:Y:S04]  /*17a0*/  STG.E.64 desc[UR20][R2.64], R4 ;  /* 0x0000000402007986 */ /* 0x000fe8000c101b14 */
[----:B------:R-:W-:Y:S04]  /*17b0*/  STG.E.64 desc[UR20][R12.64], R6 ;  /* 0x000000060c007986 */ /* 0x000fe8000c101b14 */
[----:B------:R-:W-:Y:S04]  /*17c0*/  STG.E.64 desc[UR20][R2.64+0x20], R8 ;  /* 0x0000200802007986 */ /* 0x000fe8000c101b14 */
[----:B------:R-:W-:Y:S01]  /*17d0*/  STG.E.64 desc[UR20][R12.64+0x20], R10 ;  /* 0x0000200a0c007986 */ /* 0x000fe2000c101b14 */
[----:B------:R-:W-:Y:S05]  /*17e0*/  EXIT ;  /* 0x000000000000794d */ /* 0x000fea0003800000 */
.L_x_11:
[----:B------:R-:W-:-:S00]  /*17f0*/  BRA `(.L_x_11) ;  /* 0xfffffffc00fc7947 */ /* 0x000fc0000383ffff */
[----:B------:R-:W-:-:S00]  /*1800*/  NOP ;  /* 0x0000000000007918 */ /* 0x000fc00000000000 */
[----:B------:R-:W-:-:S00]  /*1810*/  NOP ;  /* 0x0000000000007918 */ /* 0x000fc00000000000 */
[----:B------:R-:W-:-:S00]  /*1820*/  NOP ;  /* 0x0000000000007918 */ /* 0x000fc00000000000 */
[----:B------:R-:W-:-:S00]  /*1830*/  NOP ;  /* 0x0000000000007918 */ /* 0x000fc00000000000 */
[----:B------:R-:W-:-:S00]  /*1840*/  NOP ;  /* 0x0000000000007918 */ /* 0x000fc00000000000 */
[----:B------:R-:W-:-:S00]  /*1850*/  NOP ;  /* 0x0000000000007918 */ /* 0x000fc00000000000 */
[----:B------:R-:W-:-:S00]  /*1860*/  NOP ;  /* 0x0000000000007918 */ /* 0x000fc00000000000 */
[----:B------:R-:W-:-:S00]  /*1870*/  NOP ;  /* 0x0000000000007918 */ /* 0x000fc00000000000 */
.L_x_47:


//--------------------- .text._Z15mma_wmma_kernelI6__halffLi16ELi16ELi16EN6nvcuda4wmma9col_majorENS2_9row_majorEEvPKT_S7_PT0_jjjjjjbbff --------------------------
	.section	.text._Z15mma_wmma_kernelI6__halffLi16ELi16ELi16EN6nvcuda4wmma9col_majorENS2_9row_majorEEvPKT_S7_PT0_jjjjjjbbff,"ax",@progbits
	.align	128
        .global         _Z15mma_wmma_kernelI6__halffLi16ELi16ELi16EN6nvcuda4wmma9col_majorENS2_9row_majorEEvPKT_S7_PT0_jjjjjjbbff
        .type           _Z15mma_wmma_kernelI6__halffLi16ELi16ELi16EN6nvcuda4wmma9col_majorENS2_9row_majorEEvPKT_S7_PT0_jjjjjjbbff,@function
        .size           _Z15mma_wmma_kernelI6__halffLi16ELi16ELi16EN6nvcuda4wmma9col_majorENS2_9row_majorEEvPKT_S7_PT0_jjjjjjbbff,(.L_x_48 - _Z15mma_wmma_kernelI6__halffLi16ELi16ELi16EN6nvcuda4wmma9col_majorENS2_9row_majorEEvPKT_S7_PT0_jjjjjjbbff)
        .other          _Z15mma_wmma_kernelI6__halffLi16ELi16ELi16EN6nvcuda4wmma9col_majorENS2_9row_majorEEvPKT_S7_PT0_jjjjjjbbff,@"STO_CUDA_ENTRY STV_DEFAULT"
_Z15mma_wmma_kernelI6__halffLi16ELi16ELi16EN6nvcuda4wmma9col_majorENS2_9row_majorEEvPKT_S7_PT0_jjjjjjbbff:
.text._Z15mma_wmma_kernelI6__halffLi16ELi16ELi16EN6nvcuda4wmma9col_majorENS2_9row_majorEEvPKT_S7_PT0_jjjjjjbbff:
        /* <DEDUP_REMOVED lines=53> */
.L_x_18:
        /* <DEDUP_REMOVED lines=13> */
[----:B---3--:R-:W-:Y:S01]  /*0420*/  IMAD R24, R12, R19, RZ ;  /* 0x000000130c187224 */ /* 0x008fe200078e02ff */
[----:B------:R-:W-:-:S04]  /*0430*/  SHF.R.U32.HI R12, RZ, 0x1, R19 ;  /* 0x00000001ff0c7819 */ /* 0x000fc80000011613 */
[----:B------:R-:W-:Y:S02]  /*0440*/  IADD3 R15, P0, PT, R24, R15, RZ ;  /* 0x0000000f180f7210 */ /* 0x000fe40007f1e0ff */
[----:B--2---:R-:W-:Y:S01]  /*0450*/  SHF.R.U32.HI R21, RZ, 0x2, R22 ;  /* 0x00000002ff157819 */ /* 0x004fe20000011616 */
[----:B----4-:R-:W-:Y:S01]  /*0460*/  IMAD R14, R14, R25, RZ ;  /* 0x000000190e0e7224 */ /* 0x010fe200078e02ff */
[----:B------:R-:W-:Y:S02]  /*0470*/  LOP3.LUT R22, R22, 0x3, RZ, 0xc0, !PT ;  /* 0x0000000316167812 */ /* 0x000fe400078ec0ff */
[----:B------:R-:W-:Y:S02]  /*0480*/  SHF.R.U32.HI R20, RZ, 0x1, R25 ;  /* 0x00000001ff147819 */ /* 0x000fe40000011619 */
[----:B------:R-:W-:Y:S01]  /*0490*/  IADD3 R14, P1, PT, R14, R13, RZ ;  /* 0x0000000d0e0e7210 */ /* 0x000fe20007f3e0ff */
[----:B------:R-:W-:-:S04]  /*04a0*/  IMAD.WIDE.U32 R12, R21, R12, R22 ;  /* 0x0000000c150c7225 */ /* 0x000fc800078e0016 */
[----:B------:R-:W-:-:S04]  /*04b0*/  IMAD.WIDE.U32 R22, R21, R20, R22 ;  /* 0x0000001415167225 */ /* 0x000fc800078e0016 */
[----:B------:R-:W-:Y:S01]  /*04c0*/  IMAD.X R20, RZ, RZ, RZ, P0 ;  /* 0x000000ffff147224 */ /* 0x000fe200000e06ff */
[C---:B-1----:R-:W-:Y:S01]  /*04d0*/  LEA R29, P0, R15.reuse, UR12, 0x1 ;  /* 0x0000000c0f1d7c11 */ /* 0x042fe2000f8008ff */
[----:B------:R-:W-:Y:S01]  /*04e0*/  IMAD.X R27, RZ, RZ, RZ, P1 ;  /* 0x000000ffff1b7224 */ /* 0x000fe200008e06ff */
[C---:B------:R-:W-:Y:S02]  /*04f0*/  LEA R21, P1, R14.reuse, UR14, 0x1 ;  /* 0x0000000e0e157c11 */ /* 0x040fe4000f8208ff */
[----:B------:R-:W-:Y:S02]  /*0500*/  LEA.HI.X R15, R15, UR13, R20, 0x1, P0 ;  /* 0x0000000d0f0f7c11 */ /* 0x000fe400080f0c14 */
[----:B------:R-:W-:Y:S02]  /*0510*/  LEA.HI.X R27, R14, UR15, R27, 0x1, P1 ;  /* 0x0000000f0e1b7c11 */ /* 0x000fe400088f0c1b */
[----:B------:R-:W-:Y:S02]  /*0520*/  LEA R20, P0, R12, R29, 0x2 ;  /* 0x0000001d0c147211 */ /* 0x000fe400078010ff */
[----:B------:R-:W-:-:S02]  /*0530*/  LEA R14, P1, R22, R21, 0x2 ;  /* 0x00000015160e7211 */ /* 0x000fc400078210ff */
[----:B------:R-:W-:Y:S02]  /*0540*/  LEA.HI.X R21, R12, R15, R13, 0x2, P0 ;  /* 0x0000000f0c157211 */ /* 0x000fe400000f140d */
[----:B------:R-:W-:Y:S01]  /*0550*/  LEA.HI.X R15, R22, R27, R23, 0x2, P1 ;  /* 0x0000001b160f7211 */ /* 0x000fe200008f1417 */
[----:B------:R-:W-:Y:S02]  /*0560*/  IMAD.WIDE.U32 R22, R19, 0x10, R20 ;  /* 0x0000001013167825 */ /* 0x000fe400078e0014 */
[----:B------:R-:W2:Y:S02]  /*0570*/  LDG.E R12, desc[UR20][R20.64] ;  /* 0x00000014140c7981 */ /* 0x000ea4000c1e1900 */
[----:B------:R-:W-:Y:S02]  /*0580*/  IMAD.WIDE.U32 R24, R25, 0x10, R14 ;  /* 0x0000001019187825 */ /* 0x000fe400078e000e */
[----:B------:R-:W3:Y:S04]  /*0590*/  LDG.E R19, desc[UR20][R22.64] ;  /* 0x0000001416137981 */ /* 0x000ee8000c1e1900 */
[----:B------:R-:W4:Y:S04]  /*05a0*/  LDG.E R28, desc[UR20][R14.64] ;  /* 0x000000140e1c7981 */ /* 0x000f28000c1e1900 */
[----:B------:R3:W5:Y:S04]  /*05b0*/  LDG.E R26, desc[UR20][R14.64+0x10] ;  /* 0x000010140e1a7981 */ /* 0x000768000c1e1900 */
        /* <DEDUP_REMOVED lines=8> */
[----:B-----5:R-:W-:Y:S04]  /*0640*/  MOVM.16.MT88 R26, R26 ;  /* 0x000000001a1a723a */ /* 0x020fe80000000000 */
[----:B------:R-:W-:Y:S04]  /*0650*/  MOVM.16.MT88 R13, R13 ;  /* 0x000000000d0d723a */ /* 0x000fe80000000000 */
[----:B------:R-:W-:Y:S04]  /*0660*/  MOVM.16.MT88 R29, R29 ;  /* 0x000000001d1d723a */ /* 0x000fe80000000000 */
[----:B------:R-:W1:Y:S04]  /*0670*/  MOVM.16.MT88 R15, R22 ;  /* 0x00000000160f723a */ /* 0x000e680000000000 */
[----:B------:R-:W2:Y:S01]  /*0680*/  MOVM.16.MT88 R27, R27 ;  /* 0x000000001b1b723a */ /* 0x000ea20000000000 */
[C---:B-1----:R-:W-:Y:S08]  /*0690*/  HMMA.16816.F32 R4, R12.reuse, R28, R4 ;  /* 0x0000001c0c04723c */ /* 0x042ff00000001804 */
[----:B--2---:R-:W-:-:S15]  /*06a0*/  HMMA.16816.F32 R8, R12, R26, R8 ;  /* 0x0000001a0c08723c */ /* 0x004fde0000001808 */
[----:B------:R-:W-:-:S05]  /*06b0*/  NOP ;  /* 0x0000000000007918 */ /* 0x000fca0000000000 */
.L_x_14:
        /* <DEDUP_REMOVED lines=17> */
[----:B------:R-:W2:Y:S08]  /*07d0*/  LDC R19, c[0x0][0x3a4] ;  /* 0x0000e900ff137b82 */ /* 0x000eb00000000800 */
[----:B------:R-:W3:Y:S01]  /*07e0*/  LDC R25, c[0x0][0x3a8] ;  /* 0x0000ea00ff197b82 */ /* 0x000ee20000000800 */
[----:B--2---:R-:W-:Y:S01]  /*07f0*/  IMAD R14, R14, R19, RZ ;  /* 0x000000130e0e7224 */ /* 0x004fe200078e02ff */
[----:B------:R-:W-:-:S04]  /*0800*/  SHF.R.U32.HI R13, RZ, 0x1, R19 ;  /* 0x00000001ff0d7819 */ /* 0x000fc80000011613 */
[----:B------:R-:W-:Y:S02]  /*0810*/  IADD3 R15, P0, PT, R14, R15, RZ ;  /* 0x0000000f0e0f7210 */ /* 0x000fe40007f1e0ff */
[----:B0-----:R-:W-:Y:S01]  /*0820*/  SHF.R.U32.HI R21, RZ, 0x2, R22 ;  /* 0x00000002ff157819 */ /* 0x001fe20000011616 */
[----:B---3--:R-:W-:Y:S01]  /*0830*/  IMAD R23, R20, R25, RZ ;  /* 0x0000001914177224 */ /* 0x008fe200078e02ff */
[----:B------:R-:W-:Y:S02]  /*0840*/  LOP3.LUT R22, R22, 0x3, RZ, 0xc0, !PT ;  /* 0x0000000316167812 */ /* 0x000fe400078ec0ff */
[----:B------:R-:W-:Y:S02]  /*0850*/  SHF.R.U32.HI R20, RZ, 0x1, R25 ;  /* 0x00000001ff147819 */ /* 0x000fe40000011619 */
[----:B------:R-:W-:Y:S01]  /*0860*/  IADD3 R14, P3, PT, R23, R12, RZ ;  /* 0x0000000c170e7210 */ /* 0x000fe20007f7e0ff */
[----:B------:R-:W-:Y:S02]  /*0870*/  IMAD.MOV.U32 R23, RZ, RZ, RZ ;  /* 0x000000ffff177224 */ /* 0x000fe400078e00ff */
        /* <DEDUP_REMOVED lines=29> */
[----:B------:R-:W0:Y:S04]  /*0a50*/  MOVM.16.MT88 R15, R22 ;  /* 0x00000000160f723a */ /* 0x000e280000000000 */
[----:B------:R-:W1:Y:S01]  /*0a60*/  MOVM.16.MT88 R27, R27 ;  /* 0x000000001b1b723a */ /* 0x000e620000000000 */
[C---:B0-----:R-:W-:Y:S08]  /*0a70*/  HMMA.16816.F32 R4, R12.reuse, R28, R4 ;  /* 0x0000001c0c04723c */ /* 0x041ff00000001804 */
[----:B-1----:R-:W-:-:S15]  /*0a80*/  HMMA.16816.F32 R8, R12, R26, R8 ;  /* 0x0000001a0c08723c */ /* 0x002fde0000001808 */
[----:B------:R-:W-:-:S05]  /*0a90*/  NOP ;  /* 0x0000000000007918 */ /* 0x000fca0000000000 */
.L_x_15:
        /* <DEDUP_REMOVED lines=56> */
.L_x_16:
        /* <DEDUP_REMOVED lines=58> */
.L_x_17:
[----:B------:R-:W-:Y:S01]  /*11c0*/  VIADD R17, R17, 0x40 ;  /* 0x0000004011117836 */ /* 0x000fe20000000000 */
[----:B------:R-:W-:Y:S06]  /*11d0*/  @P3 BRA `(.L_x_18) ;  /* 0xfffffff0005c3947 */ /* 0x000fec000383ffff */
[----:B-1----:R-:W-:Y:S05]  /*11e0*/  BSYNC.RECONVERGENT B0 ;  /* 0x0000000000007941 */ /* 0x002fea0003800200 */
.L_x_13:
[----:B------:R-:W-:Y:S01]  /*11f0*/  UISETP.NE.AND UP0, UPT, UR18, URZ, UPT ;  /* 0x000000ff1200728c */ /* 0x000fe2000bf05270 */
[----:B------:R-:W-:Y:S08]  /*1200*/  BSSY.RECONVERGENT B0, `(.L_x_12) ;  /* 0x000003f000007945 */ /* 0x000ff00003800200 */
[----:B------:R-:W-:Y:S05]  /*1210*/  BRA.U !UP0, `(.L_x_19) ;  /* 0x0000000108f47547 */ /* 0x000fea000b800000 */
[----:B------:R-:W-:-:S06]  /*1220*/  UIADD3 UR6, UPT, UPT, -UR18, URZ, URZ ;  /* 0x000000ff12067290 */ /* 0x000fcc000fffe1ff */
[----:B------:R-:W-:-:S07]  /*1230*/  IMAD.U32 R22, RZ, RZ, UR6 ;  /* 0x00000006ff167e24 */ /* 0x000fce000f8e00ff */
.L_x_21:
[----:B------:R-:W-:Y:S01]  /*1240*/  SEL R15, R17, R3, !P2 ;  /* 0x00000003110f7207 */ /* 0x000fe20005000000 */
[----:B------:R-:W-:Y:S01]  /*1250*/  VIADD R22, R22, 0x1 ;  /* 0x0000000116167836 */ /* 0x000fe20000000000 */
[-C--:B------:R-:W-:Y:S02]  /*1260*/  SEL R12, R3, R17.reuse, !P2 ;  /* 0x00000011030c7207 */ /* 0x080fe40005000000 */
        /* <DEDUP_REMOVED lines=12> */
[----:B-1----:R-:W-:Y:S01]  /*1330*/  IMAD R14, R14, R25, RZ ;  /* 0x000000190e0e7224 */ /* 0x002fe200078e02ff */
[----:B------:R-:W-:-:S04]  /*1340*/  SHF.R.U32.HI R18, RZ, 0x1, R25 ;  /* 0x00000001ff127819 */ /* 0x000fc80000011619 */
[----:B------:R-:W-:Y:S02]  /*1350*/  IADD3 R14, P0, PT, R14, R13, RZ ;  /* 0x0000000d0e0e7210 */ /* 0x000fe40007f1e0ff */
[----:B0-----:R-:W-:Y:S01]  /*1360*/  SHF.R.U32.HI R19, RZ, 0x2, R20 ;  /* 0x00000002ff137819 */ /* 0x001fe20000011614 */
[----:B--2---:R-:W-:Y:S01]  /*1370*/  IMAD R24, R12, R23, RZ ;  /* 0x000000170c187224 */ /* 0x004fe200078e02ff */
[----:B------:R-:W-:Y:S01]  /*1380*/  LOP3.LUT R20, R20, 0x3, RZ, 0xc0, !PT ;  /* 0x0000000314147812 */ /* 0x000fe200078ec0ff */
[----:B------:R-:W-:Y:S01]  /*1390*/  IMAD.X R27, RZ, RZ, RZ, P0 ;  /* 0x000000ffff1b7224 */ /* 0x000fe200000e06ff */
[----:B------:R-:W-:Y:S02]  /*13a0*/  SHF.R.U32.HI R12, RZ, 0x1, R23 ;  /* 0x00000001ff0c7819 */ /* 0x000fe40000011617 */
[----:B------:R-:W-:-:S03]  /*13b0*/  IADD3 R15, P4, PT, R24, R15, RZ ;  /* 0x0000000f180f7210 */ /* 0x000fc60007f9e0ff */
[----:B------:R-:W-:-:S04]  /*13c0*/  IMAD.WIDE.U32 R12, R19, R12, R20 ;  /* 0x0000000c130c7225 */ /* 0x000fc800078e0014 */
[----:B------:R-:W-:Y:S01]  /*13d0*/  IMAD.WIDE.U32 R20, R19, R18, R20 ;  /* 0x0000001213147225 */ /* 0x000fe200078e0014 */
[----:B------:R-:W-:-:S03]  /*13e0*/  LEA R19, P0, R14, UR10, 0x1 ;  /* 0x0000000a0e137c11 */ /* 0x000fc6000f8008ff */
[----:B------:R-:W-:Y:S01]  /*13f0*/  IMAD.X R18, RZ, RZ, RZ, P4 ;  /* 0x000000ffff127224 */ /* 0x000fe200020e06ff */
[C---:B------:R-:W-:Y:S02]  /*1400*/  LEA R29, P4, R15.reuse, UR8, 0x1 ;  /* 0x000000080f1d7c11 */ /* 0x040fe4000f8808ff */
[----:B------:R-:W-:Y:S02]  /*1410*/  LEA.HI.X R27, R14, UR11, R27, 0x1, P0 ;  /* 0x0000000b0e1b7c11 */ /* 0x000fe400080f0c1b */
[----:B------:R-:W-:Y:S02]  /*1420*/  LEA.HI.X R15, R15, UR9, R18, 0x1, P4 ;  /* 0x000000090f0f7c11 */ /* 0x000fe4000a0f0c12 */
[----:B------:R-:W-:Y:S02]  /*1430*/  LEA R14, P0, R12, R29, 0x2 ;  /* 0x0000001d0c0e7211 */ /* 0x000fe400078010ff */
[----:B------:R-:W-:Y:S02]  /*1440*/  LEA R18, P4, R20, R19, 0x2 ;  /* 0x0000001314127211 */ /* 0x000fe400078810ff */
[----:B------:R-:W-:-:S02]  /*1450*/  LEA.HI.X R15, R12, R15, R13, 0x2, P0 ;  /* 0x0000000f0c0f7211 */ /* 0x000fc400000f140d */
[----:B------:R-:W-:Y:S01]  /*1460*/  LEA.HI.X R19, R20, R27, R21, 0x2, P4 ;  /* 0x0000001b14137211 */ /* 0x000fe200020f1415 */
[----:B------:R-:W-:Y:S02]  /*1470*/  IMAD.WIDE.U32 R20, R23, 0x10, R14 ;  /* 0x0000001017147825 */ /* 0x000fe400078e000e */
[----:B------:R-:W2:Y:S02]  /*1480*/  LDG.E R12, desc[UR20][R14.64] ;  /* 0x000000140e0c7981 */ /* 0x000ea4000c1e1900 */
[----:B------:R-:W-:Y:S02]  /*1490*/  IMAD.WIDE.U32 R24, R25, 0x10, R18 ;  /* 0x0000001019187825 */ /* 0x000fe400078e0012 */
[----:B------:R-:W3:Y:S04]  /*14a0*/  LDG.E R23, desc[UR20][R20.64] ;  /* 0x0000001414177981 */ /* 0x000ee8000c1e1900 */
[----:B------:R-:W4:Y:S04]  /*14b0*/  LDG.E R28, desc[UR20][R18.64] ;  /* 0x00000014121c7981 */ /* 0x000f28000c1e1900 */
[----:B------:R-:W5:Y:S04]  /*14c0*/  LDG.E R26, desc[UR20][R18.64+0x10] ;  /* 0x00001014121a7981 */ /* 0x000f68000c1e1900 */
[----:B------:R3:W5:Y:S04]  /*14d0*/  LDG.E R13, desc[UR20][R14.64+0x10] ;  /* 0x000010140e0d7981 */ /* 0x000768000c1e1900 */
        /* <DEDUP_REMOVED lines=15> */
.L_x_20:
[----:B------:R-:W-:Y:S01]  /*15d0*/  VIADD R17, R17, 0x10 ;  /* 0x0000001011117836 */ /* 0x000fe20000000000 */
[----:B------:R-:W-:Y:S06]  /*15e0*/  @P3 BRA `(.L_x_21) ;  /* 0xfffffffc00143947 */ /* 0x000fec000383ffff */
.L_x_19:
[----:B------:R-:W-:Y:S05]  /*15f0*/  BSYNC.RECONVERGENT B0 ;  /* 0x0000000000007941 */ /* 0x000fea0003800200 */
.L_x_12:
        /* <DEDUP_REMOVED lines=50> */
.L_x_22:
        /* <DEDUP_REMOVED lines=14> */
.L_x_48:


//--------------------- .text._Z15mma_wmma_kernelI6__halffLi16ELi16ELi16EN6nvcuda4wmma9row_majorENS2_9col_majorEEvPKT_S7_PT0_jjjjjjbbff --------------------------
	.section	.text._Z15mma_wmma_kernelI6__halffLi16ELi16ELi16EN6nvcuda4wmma9row_majorENS2_9col_majorEEvPKT_S7_PT0_jjjjjjbbff,"ax",@progbits
	.align	128
        .global         _Z15mma_wmma_kernelI6__halffLi16ELi16ELi16EN6nvcuda4wmma9row_majorENS2_9col_majorEEvPKT_S7_PT0_jjjjjjbbff
        .type           _Z15mma_wmma_kernelI6__halffLi16ELi16ELi16EN6nvcuda4wmma9row_majorENS2_9col_majorEEvPKT_S7_PT0_jjjjjjbbff,@function
        .size           _Z15mma_wmma_kernelI6__halffLi16ELi16ELi16EN6nvcuda4wmma9row_majorENS2_9col_majorEEvPKT_S7_PT0_jjjjjjbbff,(.L_x_49 - _Z15mma_wmma_kernelI6__halffLi16ELi16ELi16EN6nvcuda4wmma9row_majorENS2_9col_majorEEvPKT_S7_PT0_jjjjjjbbff)
        .other          _Z15mma_wmma_kernelI6__halffLi16ELi16ELi16EN6nvcuda4wmma9row_majorENS2_9col_majorEEvPKT_S7_PT0_jjjjjjbbff,@"STO_CUDA_ENTRY STV_DEFAULT"
_Z15mma_wmma_kernelI6__halffLi16ELi16ELi16EN6nvcuda4wmma9row_majorENS2_9col_majorEEvPKT_S7_PT0_jjjjjjbbff:
.text._Z15mma_wmma_kernelI6__halffLi16ELi16ELi16EN6nvcuda4wmma9row_majorENS2_9col_majorEEvPKT_S7_PT0_jjjjjjbbff:
        /* <DEDUP_REMOVED lines=53> */
.L_x_30:
        /* <DEDUP_REMOVED lines=15> */
[----:B--2---:R-:W-:Y:S01]  /*0440*/  SHF.R.U32.HI R19, RZ, 0x2, R20 ;  /* 0x00000002ff137819 */ /* 0x004fe20000011614 */
[----:B----4-:R-:W-:Y:S01]  /*0450*/  IMAD R24, R14, R25, RZ ;  /* 0x000000190e187224 */ /* 0x010fe200078e02ff */
[----:B------:R-:W-:Y:S02]  /*0460*/  LOP3.LUT R20, R20, 0x3, RZ, 0xc0, !PT ;  /* 0x0000000314147812 */ /* 0x000fe400078ec0ff */
[----:B------:R-:W-:Y:S02]  /*0470*/  SHF.R.U32.HI R14, RZ, 0x1, R27 ;  /* 0x00000001ff0e7819 */ /* 0x000fe4000001161b */
        /* <DEDUP_REMOVED lines=17> */
[----:B------:R-:W2:Y:S04]  /*0590*/  LDG.E R20, desc[UR20][R12.64] ;  /* 0x000000140c147981 */ /* 0x000ea8000c1e1900 */
[----:B------:R-:W2:Y:S04]  /*05a0*/  LDG.E R21, desc[UR20][R12.64+0x10] ;  /* 0x000010140c157981 */ /* 0x000ea8000c1e1900 */
[----:B------:R-:W2:Y:S04]  /*05b0*/  LDG.E R15, desc[UR20][R26.64+0x10] ;  /* 0x000010141a0f7981 */ /* 0x000ea8000c1e1900 */
[----:B------:R-:W3:Y:S04]  /*05c0*/  LDG.E R22, desc[UR20][R24.64] ;  /* 0x0000001418167981 */ /* 0x000ee8000c1e1900 */
[----:B------:R-:W2:Y:S04]  /*05d0*/  LDG.E R12, desc[UR20][R28.64] ;  /* 0x000000141c0c7981 */ /* 0x000ea8000c1e1900 */
[----:B------:R-:W2:Y:S04]  /*05e0*/  LDG.E R13, desc[UR20][R26.64] ;  /* 0x000000141a0d7981 */ /* 0x000ea8000c1e1900 */
[----:B------:R-:W3:Y:S01]  /*05f0*/  LDG.E R23, desc[UR20][R24.64+0x10] ;  /* 0x0000101418177981 */ /* 0x000ee2000c1e1900 */
[----:B------:R-:W-:Y:S05]  /*0600*/  WARPSYNC.ALL ;  /* 0x0000000000007948 */ /* 0x000fea0003800000 */
[C---:B--2---:R-:W-:Y:S08]  /*0610*/  HMMA.16816.F32 R4, R12.reuse, R20, R4 ;  /* 0x000000140c04723c */ /* 0x044ff00000001804 */
[----:B---3--:R-:W-:-:S15]  /*0620*/  HMMA.16816.F32 R8, R12, R22, R8 ;  /* 0x000000160c08723c */ /* 0x008fde0000001808 */
[----:B------:R-:W-:-:S05]  /*0630*/  NOP ;  /* 0x0000000000007918 */ /* 0x000fca0000000000 */
.L_x_26:
        /* <DEDUP_REMOVED lines=24> */
[----:B------:R-:W-:Y:S01]  /*07c0*/  LOP3.LUT R20, R21, 0x3, RZ, 0xc0, !PT ;  /* 0x0000000315147812 */ /* 0x000fe200078ec0ff */
[----:B------:R-:W-:Y:S01]  /*07d0*/  IMAD.MOV.U32 R21, RZ, RZ, RZ ;  /* 0x000000ffff157224 */ /* 0x000fe200078e00ff */
        /* <DEDUP_REMOVED lines=28> */
.L_x_27:
        /* <DEDUP_REMOVED lines=48> */
.L_x_28:
        /* <DEDUP_REMOVED lines=22> */
[----:B------:R-:W-:Y:S01]  /*0e00*/  SHF.R.U32.HI R14, RZ, 0x1, R27 ;  /* 0x00000001ff0e7819 */ /* 0x000fe2000001161b */
[----:B------:R-:W-:Y:S01]  /*0e10*/  IMAD.X R23, RZ, RZ, RZ, P0 ;  /* 0x000000ffff177224 */ /* 0x000fe200000e06ff */
[----:B------:R-:W-:-:S03]  /*0e20*/  IADD3 R13, P4, PT, R24, R13, RZ ;  /* 0x0000000d180d7210 */ /* 0x000fc60007f9e0ff */
[----:B------:R-:W-:-:S04]  /*0e30*/  IMAD.WIDE.U32 R14, R19, R14, R20 ;  /* 0x0000000e130e7225 */ /* 0x000fc800078e0014 */
[----:B------:R-:W-:Y:S01]  /*0e40*/  IMAD.WIDE.U32 R20, R19, R22, R20 ;  /* 0x0000001613147225 */ /* 0x000fe200078e0014 */
[----:B-1----:R-:W-:-:S03]  /*0e50*/  LEA R19, P0, R12, UR14, 0x1 ;  /* 0x0000000e0c137c11 */ /* 0x002fc6000f8008ff */
        /* <DEDUP_REMOVED lines=22> */
.L_x_29:
[----:B------:R-:W-:Y:S01]  /*0fc0*/  VIADD R17, R17, 0x40 ;  /* 0x0000004011117836 */ /* 0x000fe20000000000 */
[----:B------:R-:W-:Y:S06]  /*0fd0*/  @P3 BRA `(.L_x_30) ;  /* 0xfffffff000dc3947 */ /* 0x000fec000383ffff */
[----:B-1----:R-:W-:Y:S05]  /*0fe0*/  BSYNC.RECONVERGENT B0 ;  /* 0x0000000000007941 */ /* 0x002fea0003800200 */
.L_x_25:
[----:B------:R-:W-:-:S07]  /*0ff0*/  IMAD.MOV.U32 R28, RZ, RZ, R17 ;  /* 0x000000ffff1c7224 */ /* 0x000fce00078e0011 */
.L_x_24:
[----:B------:R-:W-:Y:S01]  /*1000*/  UISETP.NE.AND UP0, UPT, UR18, URZ, UPT ;  /* 0x000000ff1200728c */ /* 0x000fe2000bf05270 */
[----:B------:R-:W-:Y:S08]  /*1010*/  BSSY.RECONVERGENT B0, `(.L_x_23) ;  /* 0x0000037000007945 */ /* 0x000ff00003800200 */
[----:B------:R-:W-:Y:S05]  /*1020*/  BRA.U !UP0, `(.L_x_31) ;  /* 0x0000000108d47547 */ /* 0x000fea000b800000 */
[----:B------:R-:W-:-:S06]  /*1030*/  UIADD3 UR6, UPT, UPT, -UR18, URZ, URZ ;  /* 0x000000ff12067290 */ /* 0x000fcc000fffe1ff */
[----:B------:R-:W-:-:S07]  /*1040*/  IMAD.U32 R17, RZ, RZ, UR6 ;  /* 0x00000006ff117e24 */ /* 0x000fce000f8e00ff */
.L_x_33:
        /* <DEDUP_REMOVED lines=17> */
[----:B0-----:R-:W-:Y:S01]  /*1160*/  SHF.R.U32.HI R25, RZ, 0x2, R18 ;  /* 0x00000002ff197819 */ /* 0x001fe20000011612 */
[----:B--2---:R-:W-:Y:S01]  /*1170*/  IMAD R22, R14, R21, RZ ;  /* 0x000000150e167224 */ /* 0x004fe200078e02ff */
[----:B------:R-:W-:Y:S02]  /*1180*/  LOP3.LUT R18, R18, 0x3, RZ, 0xc0, !PT ;  /* 0x0000000312127812 */ /* 0x000fe400078ec0ff */
[----:B------:R-:W-:Y:S02]  /*1190*/  SHF.R.U32.HI R14, RZ, 0x1, R23 ;  /* 0x00000001ff0e7819 */ /* 0x000fe40000011617 */
[----:B------:R-:W-:Y:S02]  /*11a0*/  SHF.R.U32.HI R20, RZ, 0x1, R21 ;  /* 0x00000001ff147819 */ /* 0x000fe40000011615 */
[----:B------:R-:W-:Y:S01]  /*11b0*/  IADD3 R12, P0, PT, R22, R15, RZ ;  /* 0x0000000f160c7210 */ /* 0x000fe20007f1e0ff */
[----:B------:R-:W-:-:S04]  /*11c0*/  IMAD.WIDE.U32 R14, R25, R14, R18 ;  /* 0x0000000e190e7225 */ /* 0x000fc800078e0012 */
[----:B------:R-:W-:-:S04]  /*11d0*/  IMAD.WIDE.U32 R18, R25, R20, R18 ;  /* 0x0000001419127225 */ /* 0x000fc800078e0012 */
[----:B------:R-:W-:Y:S01]  /*11e0*/  IMAD.X R27, RZ, RZ, RZ, P0 ;  /* 0x000000ffff1b7224 */ /* 0x000fe200000e06ff */
[C---:B------:R-:W-:Y:S01]  /*11f0*/  LEA R25, P0, R12.reuse, UR10, 0x1 ;  /* 0x0000000a0c197c11 */ /* 0x040fe2000f8008ff */
        /* <DEDUP_REMOVED lines=22> */
.L_x_32:
[----:B------:R-:W-:Y:S01]  /*1360*/  VIADD R28, R28, 0x10 ;  /* 0x000000101c1c7836 */ /* 0x000fe20000000000 */
[----:B------:R-:W-:Y:S06]  /*1370*/  @P3 BRA `(.L_x_33) ;  /* 0xfffffffc00343947 */ /* 0x000fec000383ffff */
.L_x_31:
[----:B------:R-:W-:Y:S05]  /*1380*/  BSYNC.RECONVERGENT B0 ;  /* 0x0000000000007941 */ /* 0x000fea0003800200 */
.L_x_23:
        /* <DEDUP_REMOVED lines=50> */
.L_x_34:
        /* <DEDUP_REMOVED lines=13> */
.L_x_49:


//--------------------- .text._Z15mma_wmma_kernelI6__halffLi16ELi16ELi16EN6nvcuda4wmma9row_majorES3_EvPKT_S6_PT0_jjjjjjbbff --------------------------
	.section	.text._Z15mma_wmma_kernelI6__halffLi16ELi16ELi16EN6nvcuda4wmma9row_majorES3_EvPKT_S6_PT0_jjjjjjbbff,"ax",@progbits
	.align	128
        .global         _Z15mma_wmma_kernelI6__halffLi16ELi16ELi16EN6nvcuda4wmma9row_majorES3_EvPKT_S6_PT0_jjjjjjbbff
        .type           _Z15mma_wmma_kernelI6__halffLi16ELi16ELi16EN6nvcuda4wmma9row_majorES3_EvPKT_S6_PT0_jjjjjjbbff,@function
        .size           _Z15mma_wmma_kernelI6__halffLi16ELi16ELi16EN6nvcuda4wmma9row_majorES3_EvPKT_S6_PT0_jjjjjjbbff,(.L_x_50 - _Z15mma_wmma_kernelI6__halffLi16ELi16ELi16EN6nvcuda4wmma9row_majorES3_EvPKT_S6_PT0_jjjjjjbbff)
        .other          _Z15mma_wmma_kernelI6__halffLi16ELi16ELi16EN6nvcuda4wmma9row_majorES3_EvPKT_S6_PT0_jjjjjjbbff,@"STO_CUDA_ENTRY STV_DEFAULT"
_Z15mma_wmma_kernelI6__halffLi16ELi16ELi16EN6nvcuda4wmma9row_majorES3_EvPKT_S6_PT0_jjjjjjbbff:
.text._Z15mma_wmma_kernelI6__halffLi16ELi16ELi16EN6nvcuda4wmma9row_majorES3_EvPKT_S6_PT0_jjjjjjbbff:
        /* <DEDUP_REMOVED lines=53> */
.L_x_42:
        /* <DEDUP_REMOVED lines=18> */
[----:B------:R-:W-:Y:S01]  /*0470*/  LOP3.LUT R12, R12, 0x3, RZ, 0xc0, !PT ;  /* 0x000000030c0c7812 */ /* 0x000fe200078ec0ff */
[----:B------:R-:W-:Y:S01]  /*0480*/  IMAD.X R14, RZ, RZ, RZ, P0 ;  /* 0x000000ffff0e7224 */ /* 0x000fe200000e06ff */
[----:B-1----:R-:W-:-:S03]  /*0490*/  LEA R15, P0, R25, UR14, 0x1 ;  /* 0x0000000e190f7c11 */ /* 0x002fc6000f8008ff */
[----:B------:R-:W-:Y:S01]  /*04a0*/  IMAD.WIDE.U32 R22, R19, R22, R12 ;  /* 0x0000001613167225 */ /* 0x000fe200078e000c */
[----:B------:R-:W-:Y:S02]  /*04b0*/  LEA.HI.X R25, R25, UR15, R14, 0x1, P0 ;  /* 0x0000000f19197c11 */ /* 0x000fe400080f0c0e */
[----:B------:R-:W-:-:S04]  /*04c0*/  LEA R14, P0, R22, R15, 0x2 ;  /* 0x0000000f160e7211 */ /* 0x000fc800078010ff */
[----:B------:R-:W-:Y:S02]  /*04d0*/  LEA.HI.X R15, R22, R25, R23, 0x2, P0 ;  /* 0x00000019160f7211 */ /* 0x000fe400000f1417 */
[----:B------:R-:W-:Y:S02]  /*04e0*/  SHF.R.U32.HI R22, RZ, 0x1, R21 ;  /* 0x00000001ff167819 */ /* 0x000fe40000011615 */
[----:B------:R-:W-:Y:S01]  /*04f0*/  IADD3 R20, P0, PT, R27, R24, RZ ;  /* 0x000000181b147210 */ /* 0x000fe20007f1e0ff */
[----:B------:R-:W-:Y:S01]  /*0500*/  IMAD.WIDE.U32 R28, R29, 0x10, R14 ;  /* 0x000000101d1c7825 */ /* 0x000fe200078e000e */
[----:B------:R-:W2:Y:S03]  /*0510*/  LDG.E R24, desc[UR20][R14.64+0x10] ;  /* 0x000010140e187981 */ /* 0x000ea6000c1e1900 */
[----:B------:R-:W-:Y:S01]  /*0520*/  IMAD.WIDE.U32 R12, R19, R22, R12 ;  /* 0x00000016130c7225 */ /* 0x000fe200078e000c */
[----:B------:R-:W3:Y:S04]  /*0530*/  LDG.E R27, desc[UR20][R28.64] ;  /* 0x000000141c1b7981 */ /* 0x000ee8000c1e1900 */
[----:B------:R-:W4:Y:S04]  /*0540*/  LDG.E R19, desc[UR20][R14.64] ;  /* 0x000000140e137981 */ /* 0x000f28000c1e1900 */
[----:B------:R-:W5:Y:S01]  /*0550*/  LDG.E R25, desc[UR20][R28.64+0x10] ;  /* 0x000010141c197981 */ /* 0x000f62000c1e1900 */
        /* <DEDUP_REMOVED lines=13> */
[----:B----4-:R-:W1:Y:S04]  /*0630*/  MOVM.16.MT88 R26, R19 ;  /* 0x00000000131a723a */ /* 0x010e680000000000 */
[----:B-----5:R-:W2:Y:S01]  /*0640*/  MOVM.16.MT88 R25, R25 ;  /* 0x000000001919723a */ /* 0x020ea20000000000 */
[C---:B-1----:R-:W-:Y:S08]  /*0650*/  HMMA.16816.F32 R4, R12.reuse, R26, R4 ;  /* 0x0000001a0c04723c */ /* 0x042ff00000001804 */
[----:B--2---:R-:W-:-:S15]  /*0660*/  HMMA.16816.F32 R8, R12, R24, R8 ;  /* 0x000000180c08723c */ /* 0x004fde0000001808 */
[----:B------:R-:W-:-:S05]  /*0670*/  NOP ;  /* 0x0000000000007918 */ /* 0x000fca0000000000 */
.L_x_38:
        /* <DEDUP_REMOVED lines=20> */
[----:B--2---:R-:W-:Y:S01]  /*07c0*/  IMAD R14, R14, R29, RZ ;  /* 0x0000001d0e0e7224 */ /* 0x004fe200078e02ff */
[----:B------:R-:W-:-:S04]  /*07d0*/  SHF.R.U32.HI R20, RZ, 0x1, R29 ;  /* 0x00000001ff147819 */ /* 0x000fc8000001161d */
[----:B------:R-:W-:Y:S02]  /*07e0*/  IADD3 R27, P0, PT, R14, R27, RZ ;  /* 0x0000001b0e1b7210 */ /* 0x000fe40007f1e0ff */
[----:B0-----:R-:W-:Y:S01]  /*07f0*/  SHF.R.U32.HI R23, RZ, 0x2, R12 ;  /* 0x00000002ff177819 */ /* 0x001fe2000001160c */
[----:B---3--:R-:W-:Y:S01]  /*0800*/  IMAD R22, R22, R25, RZ ;  /* 0x0000001916167224 */ /* 0x008fe200078e02ff */
        /* <DEDUP_REMOVED lines=33> */
.L_x_39:
        /* <DEDUP_REMOVED lines=52> */
.L_x_40:
        /* <DEDUP_REMOVED lines=54> */
.L_x_41:
[----:B------:R-:W-:Y:S01]  /*10c0*/  VIADD R17, R17, 0x40 ;  /* 0x0000004011117836 */ /* 0x000fe20000000000 */
[----:B------:R-:W-:Y:S06]  /*10d0*/  @P3 BRA `(.L_x_42) ;  /* 0xfffffff0009c3947 */ /* 0x000fec000383ffff */
[----:B-1----:R-:W-:Y:S05]  /*10e0*/  BSYNC.RECONVERGENT B0 ;  /* 0x0000000000007941 */ /* 0x002fea0003800200 */
.L_x_37:
[----:B------:R-:W-:-:S07]  /*10f0*/  IMAD.MOV.U32 R18, RZ, RZ, R17 ;  /* 0x000000ffff127224 */ /* 0x000fce00078e0011 */
.L_x_36:
[----:B------:R-:W-:Y:S01]  /*1100*/  UISETP.NE.AND UP0, UPT, UR18, URZ, UPT ;  /* 0x000000ff1200728c */ /* 0x000fe2000bf05270 */
[----:B------:R-:W-:Y:S08]  /*1110*/  BSSY.RECONVERGENT B0, `(.L_x_35) ;  /* 0x000003b000007945 */ /* 0x000ff00003800200 */
[----:B------:R-:W-:Y:S05]  /*1120*/  BRA.U !UP0, `(.L_x_43) ;  /* 0x0000000108e47547 */ /* 0x000fea000b800000 */
[----:B------:R-:W-:-:S06]  /*1130*/  UIADD3 UR6, UPT, UPT, -UR18, URZ, URZ ;  /* 0x000000ff12067290 */ /* 0x000fcc000fffe1ff */
[----:B------:R-:W-:-:S07]  /*1140*/  IMAD.U32 R17, RZ, RZ, UR6 ;  /* 0x00000006ff117e24 */ /* 0x000fce000f8e00ff */
.L_x_45:
        /* <DEDUP_REMOVED lines=12> */
[----:B------:R-:W1:Y:S08]  /*1210*/  LDC R29, c[0x0][0x3a8] ;  /* 0x0000ea00ff1d7b82 */ /* 0x000e700000000800 */
[----:B------:R-:W2:Y:S01]  /*1220*/  LDC R25, c[0x0][0x3a4] ;  /* 0x0000e900ff197b82 */ /* 0x000ea20000000800 */
[----:B-1----:R-:W-:Y:S01]  /*1230*/  IMAD R14, R12, R29, RZ ;  /* 0x0000001d0c0e7224 */ /* 0x002fe200078e02ff */
[----:B------:R-:W-:-:S04]  /*1240*/  SHF.R.U32.HI R20, RZ, 0x1, R29 ;  /* 0x00000001ff147819 */ /* 0x000fc8000001161d */
[----:B------:R-:W-:Y:S02]  /*1250*/  IADD3 R27, P0, PT, R14, R27, RZ ;  /* 0x0000001b0e1b7210 */ /* 0x000fe40007f1e0ff */
[----:B0-----:R-:W-:Y:S01]  /*1260*/  SHF.R.U32.HI R23, RZ, 0x2, R13 ;  /* 0x00000002ff177819 */ /* 0x001fe2000001160d */
[----:B--2---:R-:W-:Y:S01]  /*1270*/  IMAD R22, R22, R25, RZ ;  /* 0x0000001916167224 */ /* 0x004fe200078e02ff */
[----:B------:R-:W-:Y:S01]  /*1280*/  LOP3.LUT R12, R13, 0x3, RZ, 0xc0, !PT ;  /* 0x000000030d0c7812 */ /* 0x000fe200078ec0ff */
[----:B------:R-:W-:Y:S02]  /*1290*/  IMAD.MOV.U32 R13, RZ, RZ, RZ ;  /* 0x000000ffff0d7224 */ /* 0x000fe400078e00ff */
[----:B------:R-:W-:Y:S01]  /*12a0*/  IMAD.X R14, RZ, RZ, RZ, P0 ;  /* 0x000000ffff0e7224 */ /* 0x000fe200000e06ff */
[----:B------:R-:W-:Y:S01]  /*12b0*/  LEA R15, P0, R27, UR10, 0x1 ;  /* 0x0000000a1b0f7c11 */ /* 0x000fe2000f8008ff */
[----:B------:R-:W-:-:S03]  /*12c0*/  IMAD.WIDE.U32 R20, R23, R20, R12 ;  /* 0x0000001417147225 */ /* 0x000fc600078e000c */
        /* <DEDUP_REMOVED lines=29> */
.L_x_44:
[----:B------:R-:W-:Y:S01]  /*14a0*/  VIADD R18, R18, 0x10 ;  /* 0x0000001012127836 */ /* 0x000fe20000000000 */
[----:B------:R-:W-:Y:S06]  /*14b0*/  @P3 BRA `(.L_x_45) ;  /* 0xfffffffc00243947 */ /* 0x000fec000383ffff */
.L_x_43:
[----:B------:R-:W-:Y:S05]  /*14c0*/  BSYNC.RECONVERGENT B0 ;  /* 0x0000000000007941 */ /* 0x000fea0003800200 */
.L_x_35:
        /* <DEDUP_REMOVED lines=50> */
.L_x_46:
        /* <DEDUP_REMOVED lines=9> */
.L_x_50:


//--------------------- .nv.shared.reserved.0     --------------------------
	.section	.nv.shared.reserved.0,"aw",@nobits
	.weak		__nv_reservedSMEM_offset_0_alias
	.size		__nv_reservedSMEM_offset_0_alias, 0, 64
	.other		__nv_reservedSMEM_offset_0_alias,@"STO_CUDA_RESERVED_SHARED STV_DEFAULT"
__nv_reservedSMEM_offset_0_alias:
	.zero		0
	.zero		64


//--------------------- .nv.constant0._Z15mma_wmma_kernelI6__halffLi16ELi16ELi16EN6nvcuda4wmma9col_majorES3_EvPKT_S6_PT0_jjjjjjbbff --------------------------
	.section	.nv.constant0._Z15mma_wmma_kernelI6__halffLi16ELi16ELi16EN6nvcuda4wmma9col_majorES3_EvPKT_S6_PT0_jjjjjjbbff,"a",@progbits
	.sectionflags	@""
	.align	4
.nv.constant0._Z15mma_wmma_kernelI6__halffLi16ELi16ELi16EN6nvcuda4wmma9col_majorES3_EvPKT_S6_PT0_jjjjjjbbff:
	.zero		956


//--------------------- .nv.constant0._Z15mma_wmma_kernelI6__halffLi16ELi16ELi16EN6nvcuda4wmma9col_majorENS2_9row_majorEEvPKT_S7_PT0_jjjjjjbbff --------------------------
	.section	.nv.constant0._Z15mma_wmma_kernelI6__halffLi16ELi16ELi16EN6nvcuda4wmma9col_majorENS2_9row_majorEEvPKT_S7_PT0_jjjjjjbbff,"a",@progbits
	.sectionflags	@""
	.align	4
.nv.constant0._Z15mma_wmma_kernelI6__halffLi16ELi16ELi16EN6nvcuda4wmma9col_majorENS2_9row_majorEEvPKT_S7_PT0_jjjjjjbbff:
	.zero		956


//--------------------- .nv.constant0._Z15mma_wmma_kernelI6__halffLi16ELi16ELi16EN6nvcuda4wmma9row_majorENS2_9col_majorEEvPKT_S7_PT0_jjjjjjbbff --------------------------
	.section	.nv.constant0._Z15mma_wmma_kernelI6__halffLi16ELi16ELi16EN6nvcuda4wmma9row_majorENS2_9col_majorEEvPKT_S7_PT0_jjjjjjbbff,"a",@progbits
	.sectionflags	@""
	.align	4
.nv.constant0._Z15mma_wmma_kernelI6__halffLi16ELi16ELi16EN6nvcuda4wmma9row_majorENS2_9col_majorEEvPKT_S7_PT0_jjjjjjbbff:
	.zero		956


//--------------------- .nv.constant0._Z15mma_wmma_kernelI6__halffLi16ELi16ELi16EN6nvcuda4wmma9row_majorES3_EvPKT_S6_PT0_jjjjjjbbff --------------------------
	.section	.nv.constant0._Z15mma_wmma_kernelI6__halffLi16ELi16ELi16EN6nvcuda4wmma9row_majorES3_EvPKT_S6_PT0_jjjjjjbbff,"a",@progbits
	.sectionflags	@""
	.align	4
.nv.constant0._Z15mma_wmma_kernelI6__halffLi16ELi16ELi16EN6nvcuda4wmma9row_majorES3_EvPKT_S6_PT0_jjjjjjbbff:
	.zero		956


//--------------------- SYMBOLS --------------------------

	.type		.nv.reservedSmem.offset0,@object
	.size		.nv.reservedSmem.offset0,0x4
